//
// Generated by NVIDIA NVVM Compiler
//
// Compiler Build ID: CL-36424714
// Cuda compilation tools, release 13.0, V13.0.88
// Based on NVVM 20.0.0
//

.version 9.0
.target sm_100
.address_size 64

	// .globl	compute_forces
// _ZZ14compute_forcesE16shared_positions has been demoted
// _ZZ14compute_forcesE13shared_masses has been demoted

.visible .entry compute_forces(
	.param .u64 .ptr .align 1 compute_forces_param_0,
	.param .u32 compute_forces_param_1,
	.param .f32 compute_forces_param_2,
	.param .f32 compute_forces_param_3,
	.param .f32 compute_forces_param_4,
	.param .f32 compute_forces_param_5,
	.param .f32 compute_forces_param_6
)
{
	.reg .pred 	%p<76>;
	.reg .b16 	%rs<40>;
	.reg .b32 	%r<64>;
	.reg .b32 	%f<694>;
	.reg .b64 	%rd<18>;
	// demoted variable
	.shared .align 16 .b8 _ZZ14compute_forcesE16shared_positions[4096];
	// demoted variable
	.shared .align 4 .b8 _ZZ14compute_forcesE13shared_masses[1024];
	ld.param.u64 	%rd4, [compute_forces_param_0];
	ld.param.u32 	%r25, [compute_forces_param_1];
	ld.param.f32 	%f289, [compute_forces_param_2];
	ld.param.f32 	%f290, [compute_forces_param_3];
	ld.param.f32 	%f292, [compute_forces_param_5];
	cvta.to.global.u64 	%rd1, %rd4;
	mov.u32 	%r26, %ctaid.x;
	mov.u32 	%r1, %ntid.x;
	mov.u32 	%r2, %tid.x;
	mad.lo.s32 	%r3, %r26, %r1, %r2;
	setp.ge.s32 	%p1, %r3, %r25;
	@%p1 bra 	$L__BB0_109;
	mul.wide.s32 	%rd5, %r3, 48;
	add.s64 	%rd2, %rd1, %rd5;
	.pragma "used_bytes_mask 4095";
	ld.global.v4.f32 	{%f1, %f2, %f3, %f295}, [%rd2];
	.pragma "used_bytes_mask 4095";
	ld.global.v4.f32 	{%f4, %f5, %f6, %f296}, [%rd2+16];
	ld.global.u8 	%rs11, [%rd2+32];
	cvt.rn.f32.u16 	%f297, %rs11;
	div.rn.f32 	%f7, %f297, 0f437F0000;
	add.s32 	%r27, %r1, %r25;
	add.s32 	%r4, %r27, -1;
	setp.gt.u32 	%p2, %r1, %r4;
	mov.f32 	%f611, 0f00000000;
	mov.f32 	%f612, %f611;
	mov.f32 	%f613, %f611;
	@%p2 bra 	$L__BB0_103;
	ld.global.u8 	%rs1, [%rd2+33];
	div.u32 	%r29, %r4, %r1;
	max.u32 	%r5, %r29, 1;
	mov.f32 	%f613, 0f00000000;
	mov.b32 	%r59, 0;
	mov.f32 	%f612, %f613;
	mov.f32 	%f611, %f613;
$L__BB0_3:
	mul.lo.s32 	%r7, %r1, %r59;
	not.b32 	%r30, %r7;
	add.s32 	%r31, %r25, %r30;
	add.s32 	%r32, %r1, -1;
	min.u32 	%r8, %r31, %r32;
	add.s32 	%r9, %r8, 1;
	add.s32 	%r10, %r7, %r2;
	setp.ge.s32 	%p3, %r10, %r25;
	@%p3 bra 	$L__BB0_5;
	ld.param.u64 	%rd15, [compute_forces_param_0];
	cvta.to.global.u64 	%rd6, %rd15;
	mul.wide.s32 	%rd7, %r10, 48;
	add.s64 	%rd8, %rd6, %rd7;
	.pragma "used_bytes_mask 4095";
	ld.global.v4.f32 	{%f299, %f300, %f301, %f302}, [%rd8];
	ld.global.u8 	%rs12, [%rd8+32];
	shl.b32 	%r33, %r2, 4;
	mov.u32 	%r34, _ZZ14compute_forcesE16shared_positions;
	add.s32 	%r35, %r34, %r33;
	st.shared.v2.f32 	[%r35], {%f299, %f300};
	st.shared.f32 	[%r35+8], %f301;
	cvt.rn.f32.u16 	%f303, %rs12;
	div.rn.f32 	%f304, %f303, 0f437F0000;
	shl.b32 	%r36, %r2, 2;
	mov.u32 	%r37, _ZZ14compute_forcesE13shared_masses;
	add.s32 	%r38, %r37, %r36;
	st.shared.f32 	[%r38], %f304;
$L__BB0_5:
	bar.sync 	0;
	setp.ge.u32 	%p4, %r7, %r25;
	@%p4 bra 	$L__BB0_102;
	and.b32  	%r11, %r9, 7;
	setp.lt.u32 	%p5, %r8, 7;
	mov.b32 	%r62, 0;
	@%p5 bra 	$L__BB0_89;
	and.b32  	%r62, %r9, -8;
	mov.b32 	%r60, 0;
$L__BB0_8:
	.pragma "nounroll";
	ld.param.u64 	%rd16, [compute_forces_param_0];
	mad.lo.s32 	%r14, %r1, %r59, %r60;
	setp.eq.s32 	%p6, %r14, %r3;
	cvta.to.global.u64 	%rd9, %rd16;
	mul.wide.u32 	%rd10, %r14, 48;
	add.s64 	%rd11, %rd9, %rd10;
	add.s64 	%rd3, %rd11, 33;
	shl.b32 	%r41, %r60, 4;
	mov.u32 	%r42, _ZZ14compute_forcesE16shared_positions;
	add.s32 	%r15, %r42, %r41;
	shl.b32 	%r43, %r60, 2;
	mov.u32 	%r44, _ZZ14compute_forcesE13shared_masses;
	add.s32 	%r16, %r44, %r43;
	@%p6 bra 	$L__BB0_18;
	ld.global.u8 	%rs2, [%rd3];
	and.b16  	%rs13, %rs2, 1;
	setp.eq.b16 	%p7, %rs13, 1;
	not.pred 	%p8, %p7;
	@%p8 bra 	$L__BB0_18;
	.pragma "used_bytes_mask 4095";
	ld.shared.v4.f32 	{%f307, %f308, %f309, %f310}, [%r15];
	ld.shared.f32 	%f14, [%r16];
	sub.f32 	%f15, %f1, %f307;
	sub.f32 	%f16, %f2, %f308;
	sub.f32 	%f17, %f3, %f309;
	mul.f32 	%f311, %f16, %f16;
	fma.rn.f32 	%f312, %f15, %f15, %f311;
	fma.rn.f32 	%f313, %f17, %f17, %f312;
	sqrt.rn.f32 	%f18, %f313;
	max.f32 	%f19, %f18, 0f38D1B717;
	setp.geu.f32 	%p9, %f19, %f292;
	mov.f32 	%f599, 0f00000000;
	@%p9 bra 	$L__BB0_12;
	div.rn.f32 	%f314, %f19, %f292;
	mov.f32 	%f315, 0f3F800000;
	sub.f32 	%f316, %f315, %f314;
	mul.f32 	%f317, %f316, %f316;
	mul.f32 	%f318, %f7, %f14;
	sqrt.rn.f32 	%f319, %f318;
	mul.f32 	%f320, %f290, %f319;
	mul.f32 	%f321, %f317, %f320;
	mul.f32 	%f322, %f19, %f19;
	div.rn.f32 	%f599, %f321, %f322;
$L__BB0_12:
	and.b16  	%rs14, %rs1, %rs2;
	and.b16  	%rs15, %rs14, 2;
	setp.eq.s16 	%p10, %rs15, 0;
	@%p10 bra 	$L__BB0_14;
	add.f32 	%f323, %f7, %f14;
	fma.rn.f32 	%f324, %f323, 0f3F000000, 0f3F800000;
	sub.f32 	%f325, %f19, %f324;
	mul.f32 	%f326, %f289, %f325;
	mul.f32 	%f327, %f7, %f14;
	sqrt.rn.f32 	%f328, %f327;
	fma.rn.f32 	%f599, %f326, %f328, %f599;
$L__BB0_14:
	setp.lt.f32 	%p11, %f18, 0f358637BD;
	mov.f32 	%f600, 0f00000000;
	mov.f32 	%f601, %f600;
	mov.f32 	%f602, %f600;
	@%p11 bra 	$L__BB0_16;
	rcp.rn.f32 	%f330, %f18;
	mul.f32 	%f600, %f15, %f330;
	mul.f32 	%f601, %f16, %f330;
	mul.f32 	%f602, %f17, %f330;
$L__BB0_16:
	fma.rn.f32 	%f611, %f599, %f600, %f611;
	fma.rn.f32 	%f612, %f599, %f601, %f612;
	fma.rn.f32 	%f613, %f599, %f602, %f613;
	mul.f32 	%f331, %f5, %f601;
	fma.rn.f32 	%f332, %f4, %f600, %f331;
	fma.rn.f32 	%f33, %f6, %f602, %f332;
	setp.leu.f32 	%p12, %f33, 0f00000000;
	@%p12 bra 	$L__BB0_18;
	mul.f32 	%f333, %f7, %f33;
	mul.f32 	%f334, %f333, 0fBDCCCCCD;
	fma.rn.f32 	%f611, %f600, %f334, %f611;
	fma.rn.f32 	%f612, %f601, %f334, %f612;
	fma.rn.f32 	%f613, %f602, %f334, %f613;
$L__BB0_18:
	add.s32 	%r45, %r14, 1;
	setp.eq.s32 	%p13, %r45, %r3;
	@%p13 bra 	$L__BB0_28;
	ld.global.u8 	%rs3, [%rd3+48];
	and.b16  	%rs16, %rs3, 1;
	setp.eq.b16 	%p14, %rs16, 1;
	not.pred 	%p15, %p14;
	@%p15 bra 	$L__BB0_28;
	.pragma "used_bytes_mask 4095";
	ld.shared.v4.f32 	{%f336, %f337, %f338, %f339}, [%r15+16];
	ld.shared.f32 	%f40, [%r16+4];
	sub.f32 	%f41, %f1, %f336;
	sub.f32 	%f42, %f2, %f337;
	sub.f32 	%f43, %f3, %f338;
	mul.f32 	%f340, %f42, %f42;
	fma.rn.f32 	%f341, %f41, %f41, %f340;
	fma.rn.f32 	%f342, %f43, %f43, %f341;
	sqrt.rn.f32 	%f44, %f342;
	max.f32 	%f45, %f44, 0f38D1B717;
	setp.geu.f32 	%p16, %f45, %f292;
	mov.f32 	%f607, 0f00000000;
	@%p16 bra 	$L__BB0_22;
	div.rn.f32 	%f343, %f45, %f292;
	mov.f32 	%f344, 0f3F800000;
	sub.f32 	%f345, %f344, %f343;
	mul.f32 	%f346, %f345, %f345;
	mul.f32 	%f347, %f7, %f40;
	sqrt.rn.f32 	%f348, %f347;
	mul.f32 	%f349, %f290, %f348;
	mul.f32 	%f350, %f346, %f349;
	mul.f32 	%f351, %f45, %f45;
	div.rn.f32 	%f607, %f350, %f351;
$L__BB0_22:
	and.b16  	%rs17, %rs1, %rs3;
	and.b16  	%rs18, %rs17, 2;
	setp.eq.s16 	%p17, %rs18, 0;
	@%p17 bra 	$L__BB0_24;
	add.f32 	%f352, %f7, %f40;
	fma.rn.f32 	%f353, %f352, 0f3F000000, 0f3F800000;
	sub.f32 	%f354, %f45, %f353;
	mul.f32 	%f355, %f289, %f354;
	mul.f32 	%f356, %f7, %f40;
	sqrt.rn.f32 	%f357, %f356;
	fma.rn.f32 	%f607, %f355, %f357, %f607;
$L__BB0_24:
	setp.lt.f32 	%p18, %f44, 0f358637BD;
	mov.f32 	%f608, 0f00000000;
	mov.f32 	%f609, %f608;
	mov.f32 	%f610, %f608;
	@%p18 bra 	$L__BB0_26;
	rcp.rn.f32 	%f359, %f44;
	mul.f32 	%f608, %f41, %f359;
	mul.f32 	%f609, %f42, %f359;
	mul.f32 	%f610, %f43, %f359;
$L__BB0_26:
	fma.rn.f32 	%f611, %f607, %f608, %f611;
	fma.rn.f32 	%f612, %f607, %f609, %f612;
	fma.rn.f32 	%f613, %f607, %f610, %f613;
	mul.f32 	%f360, %f5, %f609;
	fma.rn.f32 	%f361, %f4, %f608, %f360;
	fma.rn.f32 	%f59, %f6, %f610, %f361;
	setp.leu.f32 	%p19, %f59, 0f00000000;
	@%p19 bra 	$L__BB0_28;
	mul.f32 	%f362, %f7, %f59;
	mul.f32 	%f363, %f362, 0fBDCCCCCD;
	fma.rn.f32 	%f611, %f608, %f363, %f611;
	fma.rn.f32 	%f612, %f609, %f363, %f612;
	fma.rn.f32 	%f613, %f610, %f363, %f613;
$L__BB0_28:
	add.s32 	%r46, %r14, 2;
	setp.eq.s32 	%p20, %r46, %r3;
	@%p20 bra 	$L__BB0_38;
	ld.global.u8 	%rs4, [%rd3+96];
	and.b16  	%rs19, %rs4, 1;
	setp.eq.b16 	%p21, %rs19, 1;
	not.pred 	%p22, %p21;
	@%p22 bra 	$L__BB0_38;
	.pragma "used_bytes_mask 4095";
	ld.shared.v4.f32 	{%f365, %f366, %f367, %f368}, [%r15+32];
	ld.shared.f32 	%f66, [%r16+8];
	sub.f32 	%f67, %f1, %f365;
	sub.f32 	%f68, %f2, %f366;
	sub.f32 	%f69, %f3, %f367;
	mul.f32 	%f369, %f68, %f68;
	fma.rn.f32 	%f370, %f67, %f67, %f369;
	fma.rn.f32 	%f371, %f69, %f69, %f370;
	sqrt.rn.f32 	%f70, %f371;
	max.f32 	%f71, %f70, 0f38D1B717;
	setp.geu.f32 	%p23, %f71, %f292;
	mov.f32 	%f615, 0f00000000;
	@%p23 bra 	$L__BB0_32;
	div.rn.f32 	%f372, %f71, %f292;
	mov.f32 	%f373, 0f3F800000;
	sub.f32 	%f374, %f373, %f372;
	mul.f32 	%f375, %f374, %f374;
	mul.f32 	%f376, %f7, %f66;
	sqrt.rn.f32 	%f377, %f376;
	mul.f32 	%f378, %f290, %f377;
	mul.f32 	%f379, %f375, %f378;
	mul.f32 	%f380, %f71, %f71;
	div.rn.f32 	%f615, %f379, %f380;
$L__BB0_32:
	and.b16  	%rs20, %rs1, %rs4;
	and.b16  	%rs21, %rs20, 2;
	setp.eq.s16 	%p24, %rs21, 0;
	@%p24 bra 	$L__BB0_34;
	add.f32 	%f381, %f7, %f66;
	fma.rn.f32 	%f382, %f381, 0f3F000000, 0f3F800000;
	sub.f32 	%f383, %f71, %f382;
	mul.f32 	%f384, %f289, %f383;
	mul.f32 	%f385, %f7, %f66;
	sqrt.rn.f32 	%f386, %f385;
	fma.rn.f32 	%f615, %f384, %f386, %f615;
$L__BB0_34:
	setp.lt.f32 	%p25, %f70, 0f358637BD;
	mov.f32 	%f616, 0f00000000;
	mov.f32 	%f617, %f616;
	mov.f32 	%f618, %f616;
	@%p25 bra 	$L__BB0_36;
	rcp.rn.f32 	%f388, %f70;
	mul.f32 	%f616, %f67, %f388;
	mul.f32 	%f617, %f68, %f388;
	mul.f32 	%f618, %f69, %f388;
$L__BB0_36:
	fma.rn.f32 	%f611, %f615, %f616, %f611;
	fma.rn.f32 	%f612, %f615, %f617, %f612;
	fma.rn.f32 	%f613, %f615, %f618, %f613;
	mul.f32 	%f389, %f5, %f617;
	fma.rn.f32 	%f390, %f4, %f616, %f389;
	fma.rn.f32 	%f85, %f6, %f618, %f390;
	setp.leu.f32 	%p26, %f85, 0f00000000;
	@%p26 bra 	$L__BB0_38;
	mul.f32 	%f391, %f7, %f85;
	mul.f32 	%f392, %f391, 0fBDCCCCCD;
	fma.rn.f32 	%f611, %f616, %f392, %f611;
	fma.rn.f32 	%f612, %f617, %f392, %f612;
	fma.rn.f32 	%f613, %f618, %f392, %f613;
$L__BB0_38:
	add.s32 	%r47, %r14, 3;
	setp.eq.s32 	%p27, %r47, %r3;
	@%p27 bra 	$L__BB0_48;
	ld.global.u8 	%rs5, [%rd3+144];
	and.b16  	%rs22, %rs5, 1;
	setp.eq.b16 	%p28, %rs22, 1;
	not.pred 	%p29, %p28;
	@%p29 bra 	$L__BB0_48;
	.pragma "used_bytes_mask 4095";
	ld.shared.v4.f32 	{%f394, %f395, %f396, %f397}, [%r15+48];
	ld.shared.f32 	%f92, [%r16+12];
	sub.f32 	%f93, %f1, %f394;
	sub.f32 	%f94, %f2, %f395;
	sub.f32 	%f95, %f3, %f396;
	mul.f32 	%f398, %f94, %f94;
	fma.rn.f32 	%f399, %f93, %f93, %f398;
	fma.rn.f32 	%f400, %f95, %f95, %f399;
	sqrt.rn.f32 	%f96, %f400;
	max.f32 	%f97, %f96, 0f38D1B717;
	setp.geu.f32 	%p30, %f97, %f292;
	mov.f32 	%f623, 0f00000000;
	@%p30 bra 	$L__BB0_42;
	div.rn.f32 	%f401, %f97, %f292;
	mov.f32 	%f402, 0f3F800000;
	sub.f32 	%f403, %f402, %f401;
	mul.f32 	%f404, %f403, %f403;
	mul.f32 	%f405, %f7, %f92;
	sqrt.rn.f32 	%f406, %f405;
	mul.f32 	%f407, %f290, %f406;
	mul.f32 	%f408, %f404, %f407;
	mul.f32 	%f409, %f97, %f97;
	div.rn.f32 	%f623, %f408, %f409;
$L__BB0_42:
	and.b16  	%rs23, %rs1, %rs5;
	and.b16  	%rs24, %rs23, 2;
	setp.eq.s16 	%p31, %rs24, 0;
	@%p31 bra 	$L__BB0_44;
	add.f32 	%f410, %f7, %f92;
	fma.rn.f32 	%f411, %f410, 0f3F000000, 0f3F800000;
	sub.f32 	%f412, %f97, %f411;
	mul.f32 	%f413, %f289, %f412;
	mul.f32 	%f414, %f7, %f92;
	sqrt.rn.f32 	%f415, %f414;
	fma.rn.f32 	%f623, %f413, %f415, %f623;
$L__BB0_44:
	setp.lt.f32 	%p32, %f96, 0f358637BD;
	mov.f32 	%f624, 0f00000000;
	mov.f32 	%f625, %f624;
	mov.f32 	%f626, %f624;
	@%p32 bra 	$L__BB0_46;
	rcp.rn.f32 	%f417, %f96;
	mul.f32 	%f624, %f93, %f417;
	mul.f32 	%f625, %f94, %f417;
	mul.f32 	%f626, %f95, %f417;
$L__BB0_46:
	fma.rn.f32 	%f611, %f623, %f624, %f611;
	fma.rn.f32 	%f612, %f623, %f625, %f612;
	fma.rn.f32 	%f613, %f623, %f626, %f613;
	mul.f32 	%f418, %f5, %f625;
	fma.rn.f32 	%f419, %f4, %f624, %f418;
	fma.rn.f32 	%f111, %f6, %f626, %f419;
	setp.leu.f32 	%p33, %f111, 0f00000000;
	@%p33 bra 	$L__BB0_48;
	mul.f32 	%f420, %f7, %f111;
	mul.f32 	%f421, %f420, 0fBDCCCCCD;
	fma.rn.f32 	%f611, %f624, %f421, %f611;
	fma.rn.f32 	%f612, %f625, %f421, %f612;
	fma.rn.f32 	%f613, %f626, %f421, %f613;
$L__BB0_48:
	add.s32 	%r48, %r14, 4;
	setp.eq.s32 	%p34, %r48, %r3;
	@%p34 bra 	$L__BB0_58;
	ld.global.u8 	%rs6, [%rd3+192];
	and.b16  	%rs25, %rs6, 1;
	setp.eq.b16 	%p35, %rs25, 1;
	not.pred 	%p36, %p35;
	@%p36 bra 	$L__BB0_58;
	.pragma "used_bytes_mask 4095";
	ld.shared.v4.f32 	{%f423, %f424, %f425, %f426}, [%r15+64];
	ld.shared.f32 	%f118, [%r16+16];
	sub.f32 	%f119, %f1, %f423;
	sub.f32 	%f120, %f2, %f424;
	sub.f32 	%f121, %f3, %f425;
	mul.f32 	%f427, %f120, %f120;
	fma.rn.f32 	%f428, %f119, %f119, %f427;
	fma.rn.f32 	%f429, %f121, %f121, %f428;
	sqrt.rn.f32 	%f122, %f429;
	max.f32 	%f123, %f122, 0f38D1B717;
	setp.geu.f32 	%p37, %f123, %f292;
	mov.f32 	%f631, 0f00000000;
	@%p37 bra 	$L__BB0_52;
	div.rn.f32 	%f430, %f123, %f292;
	mov.f32 	%f431, 0f3F800000;
	sub.f32 	%f432, %f431, %f430;
	mul.f32 	%f433, %f432, %f432;
	mul.f32 	%f434, %f7, %f118;
	sqrt.rn.f32 	%f435, %f434;
	mul.f32 	%f436, %f290, %f435;
	mul.f32 	%f437, %f433, %f436;
	mul.f32 	%f438, %f123, %f123;
	div.rn.f32 	%f631, %f437, %f438;
$L__BB0_52:
	and.b16  	%rs26, %rs1, %rs6;
	and.b16  	%rs27, %rs26, 2;
	setp.eq.s16 	%p38, %rs27, 0;
	@%p38 bra 	$L__BB0_54;
	add.f32 	%f439, %f7, %f118;
	fma.rn.f32 	%f440, %f439, 0f3F000000, 0f3F800000;
	sub.f32 	%f441, %f123, %f440;
	mul.f32 	%f442, %f289, %f441;
	mul.f32 	%f443, %f7, %f118;
	sqrt.rn.f32 	%f444, %f443;
	fma.rn.f32 	%f631, %f442, %f444, %f631;
$L__BB0_54:
	setp.lt.f32 	%p39, %f122, 0f358637BD;
	mov.f32 	%f632, 0f00000000;
	mov.f32 	%f633, %f632;
	mov.f32 	%f634, %f632;
	@%p39 bra 	$L__BB0_56;
	rcp.rn.f32 	%f446, %f122;
	mul.f32 	%f632, %f119, %f446;
	mul.f32 	%f633, %f120, %f446;
	mul.f32 	%f634, %f121, %f446;
$L__BB0_56:
	fma.rn.f32 	%f611, %f631, %f632, %f611;
	fma.rn.f32 	%f612, %f631, %f633, %f612;
	fma.rn.f32 	%f613, %f631, %f634, %f613;
	mul.f32 	%f447, %f5, %f633;
	fma.rn.f32 	%f448, %f4, %f632, %f447;
	fma.rn.f32 	%f137, %f6, %f634, %f448;
	setp.leu.f32 	%p40, %f137, 0f00000000;
	@%p40 bra 	$L__BB0_58;
	mul.f32 	%f449, %f7, %f137;
	mul.f32 	%f450, %f449, 0fBDCCCCCD;
	fma.rn.f32 	%f611, %f632, %f450, %f611;
	fma.rn.f32 	%f612, %f633, %f450, %f612;
	fma.rn.f32 	%f613, %f634, %f450, %f613;
$L__BB0_58:
	add.s32 	%r49, %r14, 5;
	setp.eq.s32 	%p41, %r49, %r3;
	@%p41 bra 	$L__BB0_68;
	ld.global.u8 	%rs7, [%rd3+240];
	and.b16  	%rs28, %rs7, 1;
	setp.eq.b16 	%p42, %rs28, 1;
	not.pred 	%p43, %p42;
	@%p43 bra 	$L__BB0_68;
	.pragma "used_bytes_mask 4095";
	ld.shared.v4.f32 	{%f452, %f453, %f454, %f455}, [%r15+80];
	ld.shared.f32 	%f144, [%r16+20];
	sub.f32 	%f145, %f1, %f452;
	sub.f32 	%f146, %f2, %f453;
	sub.f32 	%f147, %f3, %f454;
	mul.f32 	%f456, %f146, %f146;
	fma.rn.f32 	%f457, %f145, %f145, %f456;
	fma.rn.f32 	%f458, %f147, %f147, %f457;
	sqrt.rn.f32 	%f148, %f458;
	max.f32 	%f149, %f148, 0f38D1B717;
	setp.geu.f32 	%p44, %f149, %f292;
	mov.f32 	%f639, 0f00000000;
	@%p44 bra 	$L__BB0_62;
	div.rn.f32 	%f459, %f149, %f292;
	mov.f32 	%f460, 0f3F800000;
	sub.f32 	%f461, %f460, %f459;
	mul.f32 	%f462, %f461, %f461;
	mul.f32 	%f463, %f7, %f144;
	sqrt.rn.f32 	%f464, %f463;
	mul.f32 	%f465, %f290, %f464;
	mul.f32 	%f466, %f462, %f465;
	mul.f32 	%f467, %f149, %f149;
	div.rn.f32 	%f639, %f466, %f467;
$L__BB0_62:
	and.b16  	%rs29, %rs1, %rs7;
	and.b16  	%rs30, %rs29, 2;
	setp.eq.s16 	%p45, %rs30, 0;
	@%p45 bra 	$L__BB0_64;
	add.f32 	%f468, %f7, %f144;
	fma.rn.f32 	%f469, %f468, 0f3F000000, 0f3F800000;
	sub.f32 	%f470, %f149, %f469;
	mul.f32 	%f471, %f289, %f470;
	mul.f32 	%f472, %f7, %f144;
	sqrt.rn.f32 	%f473, %f472;
	fma.rn.f32 	%f639, %f471, %f473, %f639;
$L__BB0_64:
	setp.lt.f32 	%p46, %f148, 0f358637BD;
	mov.f32 	%f640, 0f00000000;
	mov.f32 	%f641, %f640;
	mov.f32 	%f642, %f640;
	@%p46 bra 	$L__BB0_66;
	rcp.rn.f32 	%f475, %f148;
	mul.f32 	%f640, %f145, %f475;
	mul.f32 	%f641, %f146, %f475;
	mul.f32 	%f642, %f147, %f475;
$L__BB0_66:
	fma.rn.f32 	%f611, %f639, %f640, %f611;
	fma.rn.f32 	%f612, %f639, %f641, %f612;
	fma.rn.f32 	%f613, %f639, %f642, %f613;
	mul.f32 	%f476, %f5, %f641;
	fma.rn.f32 	%f477, %f4, %f640, %f476;
	fma.rn.f32 	%f163, %f6, %f642, %f477;
	setp.leu.f32 	%p47, %f163, 0f00000000;
	@%p47 bra 	$L__BB0_68;
	mul.f32 	%f478, %f7, %f163;
	mul.f32 	%f479, %f478, 0fBDCCCCCD;
	fma.rn.f32 	%f611, %f640, %f479, %f611;
	fma.rn.f32 	%f612, %f641, %f479, %f612;
	fma.rn.f32 	%f613, %f642, %f479, %f613;
$L__BB0_68:
	add.s32 	%r50, %r14, 6;
	setp.eq.s32 	%p48, %r50, %r3;
	@%p48 bra 	$L__BB0_78;
	ld.global.u8 	%rs8, [%rd3+288];
	and.b16  	%rs31, %rs8, 1;
	setp.eq.b16 	%p49, %rs31, 1;
	not.pred 	%p50, %p49;
	@%p50 bra 	$L__BB0_78;
	.pragma "used_bytes_mask 4095";
	ld.shared.v4.f32 	{%f481, %f482, %f483, %f484}, [%r15+96];
	ld.shared.f32 	%f170, [%r16+24];
	sub.f32 	%f171, %f1, %f481;
	sub.f32 	%f172, %f2, %f482;
	sub.f32 	%f173, %f3, %f483;
	mul.f32 	%f485, %f172, %f172;
	fma.rn.f32 	%f486, %f171, %f171, %f485;
	fma.rn.f32 	%f487, %f173, %f173, %f486;
	sqrt.rn.f32 	%f174, %f487;
	max.f32 	%f175, %f174, 0f38D1B717;
	setp.geu.f32 	%p51, %f175, %f292;
	mov.f32 	%f647, 0f00000000;
	@%p51 bra 	$L__BB0_72;
	div.rn.f32 	%f488, %f175, %f292;
	mov.f32 	%f489, 0f3F800000;
	sub.f32 	%f490, %f489, %f488;
	mul.f32 	%f491, %f490, %f490;
	mul.f32 	%f492, %f7, %f170;
	sqrt.rn.f32 	%f493, %f492;
	mul.f32 	%f494, %f290, %f493;
	mul.f32 	%f495, %f491, %f494;
	mul.f32 	%f496, %f175, %f175;
	div.rn.f32 	%f647, %f495, %f496;
$L__BB0_72:
	and.b16  	%rs32, %rs1, %rs8;
	and.b16  	%rs33, %rs32, 2;
	setp.eq.s16 	%p52, %rs33, 0;
	@%p52 bra 	$L__BB0_74;
	add.f32 	%f497, %f7, %f170;
	fma.rn.f32 	%f498, %f497, 0f3F000000, 0f3F800000;
	sub.f32 	%f499, %f175, %f498;
	mul.f32 	%f500, %f289, %f499;
	mul.f32 	%f501, %f7, %f170;
	sqrt.rn.f32 	%f502, %f501;
	fma.rn.f32 	%f647, %f500, %f502, %f647;
$L__BB0_74:
	setp.lt.f32 	%p53, %f174, 0f358637BD;
	mov.f32 	%f648, 0f00000000;
	mov.f32 	%f649, %f648;
	mov.f32 	%f650, %f648;
	@%p53 bra 	$L__BB0_76;
	rcp.rn.f32 	%f504, %f174;
	mul.f32 	%f648, %f171, %f504;
	mul.f32 	%f649, %f172, %f504;
	mul.f32 	%f650, %f173, %f504;
$L__BB0_76:
	fma.rn.f32 	%f611, %f647, %f648, %f611;
	fma.rn.f32 	%f612, %f647, %f649, %f612;
	fma.rn.f32 	%f613, %f647, %f650, %f613;
	mul.f32 	%f505, %f5, %f649;
	fma.rn.f32 	%f506, %f4, %f648, %f505;
	fma.rn.f32 	%f189, %f6, %f650, %f506;
	setp.leu.f32 	%p54, %f189, 0f00000000;
	@%p54 bra 	$L__BB0_78;
	mul.f32 	%f507, %f7, %f189;
	mul.f32 	%f508, %f507, 0fBDCCCCCD;
	fma.rn.f32 	%f611, %f648, %f508, %f611;
	fma.rn.f32 	%f612, %f649, %f508, %f612;
	fma.rn.f32 	%f613, %f650, %f508, %f613;
$L__BB0_78:
	add.s32 	%r51, %r14, 7;
	setp.eq.s32 	%p55, %r51, %r3;
	@%p55 bra 	$L__BB0_88;
	ld.global.u8 	%rs9, [%rd3+336];
	and.b16  	%rs34, %rs9, 1;
	setp.eq.b16 	%p56, %rs34, 1;
	not.pred 	%p57, %p56;
	@%p57 bra 	$L__BB0_88;
	.pragma "used_bytes_mask 4095";
	ld.shared.v4.f32 	{%f510, %f511, %f512, %f513}, [%r15+112];
	ld.shared.f32 	%f196, [%r16+28];
	sub.f32 	%f197, %f1, %f510;
	sub.f32 	%f198, %f2, %f511;
	sub.f32 	%f199, %f3, %f512;
	mul.f32 	%f514, %f198, %f198;
	fma.rn.f32 	%f515, %f197, %f197, %f514;
	fma.rn.f32 	%f516, %f199, %f199, %f515;
	sqrt.rn.f32 	%f200, %f516;
	max.f32 	%f201, %f200, 0f38D1B717;
	setp.geu.f32 	%p58, %f201, %f292;
	mov.f32 	%f655, 0f00000000;
	@%p58 bra 	$L__BB0_82;
	div.rn.f32 	%f517, %f201, %f292;
	mov.f32 	%f518, 0f3F800000;
	sub.f32 	%f519, %f518, %f517;
	mul.f32 	%f520, %f519, %f519;
	mul.f32 	%f521, %f7, %f196;
	sqrt.rn.f32 	%f522, %f521;
	mul.f32 	%f523, %f290, %f522;
	mul.f32 	%f524, %f520, %f523;
	mul.f32 	%f525, %f201, %f201;
	div.rn.f32 	%f655, %f524, %f525;
$L__BB0_82:
	and.b16  	%rs35, %rs1, %rs9;
	and.b16  	%rs36, %rs35, 2;
	setp.eq.s16 	%p59, %rs36, 0;
	@%p59 bra 	$L__BB0_84;
	add.f32 	%f526, %f7, %f196;
	fma.rn.f32 	%f527, %f526, 0f3F000000, 0f3F800000;
	sub.f32 	%f528, %f201, %f527;
	mul.f32 	%f529, %f289, %f528;
	mul.f32 	%f530, %f7, %f196;
	sqrt.rn.f32 	%f531, %f530;
	fma.rn.f32 	%f655, %f529, %f531, %f655;
$L__BB0_84:
	setp.lt.f32 	%p60, %f200, 0f358637BD;
	mov.f32 	%f656, 0f00000000;
	mov.f32 	%f657, %f656;
	mov.f32 	%f658, %f656;
	@%p60 bra 	$L__BB0_86;
	rcp.rn.f32 	%f533, %f200;
	mul.f32 	%f656, %f197, %f533;
	mul.f32 	%f657, %f198, %f533;
	mul.f32 	%f658, %f199, %f533;
$L__BB0_86:
	fma.rn.f32 	%f611, %f655, %f656, %f611;
	fma.rn.f32 	%f612, %f655, %f657, %f612;
	fma.rn.f32 	%f613, %f655, %f658, %f613;
	mul.f32 	%f534, %f5, %f657;
	fma.rn.f32 	%f535, %f4, %f656, %f534;
	fma.rn.f32 	%f215, %f6, %f658, %f535;
	setp.leu.f32 	%p61, %f215, 0f00000000;
	@%p61 bra 	$L__BB0_88;
	mul.f32 	%f536, %f7, %f215;
	mul.f32 	%f537, %f536, 0fBDCCCCCD;
	fma.rn.f32 	%f611, %f656, %f537, %f611;
	fma.rn.f32 	%f612, %f657, %f537, %f612;
	fma.rn.f32 	%f613, %f658, %f537, %f613;
$L__BB0_88:
	add.s32 	%r60, %r60, 8;
	setp.ne.s32 	%p62, %r60, %r62;
	@%p62 bra 	$L__BB0_8;
$L__BB0_89:
	setp.eq.s32 	%p63, %r11, 0;
	@%p63 bra 	$L__BB0_102;
	mov.b32 	%r63, 0;
$L__BB0_91:
	.pragma "nounroll";
	mad.lo.s32 	%r21, %r1, %r59, %r62;
	setp.eq.s32 	%p64, %r21, %r3;
	@%p64 bra 	$L__BB0_101;
	ld.param.u64 	%rd17, [compute_forces_param_0];
	cvta.to.global.u64 	%rd12, %rd17;
	mul.wide.u32 	%rd13, %r21, 48;
	add.s64 	%rd14, %rd12, %rd13;
	ld.global.u8 	%rs10, [%rd14+33];
	and.b16  	%rs37, %rs10, 1;
	setp.eq.b16 	%p65, %rs37, 1;
	not.pred 	%p66, %p65;
	@%p66 bra 	$L__BB0_101;
	shl.b32 	%r53, %r62, 4;
	mov.u32 	%r54, _ZZ14compute_forcesE16shared_positions;
	add.s32 	%r55, %r54, %r53;
	.pragma "used_bytes_mask 4095";
	ld.shared.v4.f32 	{%f539, %f540, %f541, %f542}, [%r55];
	shl.b32 	%r56, %r62, 2;
	mov.u32 	%r57, _ZZ14compute_forcesE13shared_masses;
	add.s32 	%r58, %r57, %r56;
	ld.shared.f32 	%f231, [%r58];
	sub.f32 	%f232, %f1, %f539;
	sub.f32 	%f233, %f2, %f540;
	sub.f32 	%f234, %f3, %f541;
	mul.f32 	%f543, %f233, %f233;
	fma.rn.f32 	%f544, %f232, %f232, %f543;
	fma.rn.f32 	%f545, %f234, %f234, %f544;
	sqrt.rn.f32 	%f235, %f545;
	max.f32 	%f236, %f235, 0f38D1B717;
	setp.geu.f32 	%p67, %f236, %f292;
	mov.f32 	%f672, 0f00000000;
	@%p67 bra 	$L__BB0_95;
	div.rn.f32 	%f546, %f236, %f292;
	mov.f32 	%f547, 0f3F800000;
	sub.f32 	%f548, %f547, %f546;
	mul.f32 	%f549, %f548, %f548;
	mul.f32 	%f550, %f7, %f231;
	sqrt.rn.f32 	%f551, %f550;
	mul.f32 	%f552, %f290, %f551;
	mul.f32 	%f553, %f549, %f552;
	mul.f32 	%f554, %f236, %f236;
	div.rn.f32 	%f672, %f553, %f554;
$L__BB0_95:
	and.b16  	%rs38, %rs1, %rs10;
	and.b16  	%rs39, %rs38, 2;
	setp.eq.s16 	%p68, %rs39, 0;
	@%p68 bra 	$L__BB0_97;
	add.f32 	%f555, %f7, %f231;
	fma.rn.f32 	%f556, %f555, 0f3F000000, 0f3F800000;
	sub.f32 	%f557, %f236, %f556;
	mul.f32 	%f558, %f289, %f557;
	mul.f32 	%f559, %f7, %f231;
	sqrt.rn.f32 	%f560, %f559;
	fma.rn.f32 	%f672, %f558, %f560, %f672;
$L__BB0_97:
	setp.lt.f32 	%p69, %f235, 0f358637BD;
	mov.f32 	%f673, 0f00000000;
	mov.f32 	%f674, %f673;
	mov.f32 	%f675, %f673;
	@%p69 bra 	$L__BB0_99;
	rcp.rn.f32 	%f562, %f235;
	mul.f32 	%f673, %f232, %f562;
	mul.f32 	%f674, %f233, %f562;
	mul.f32 	%f675, %f234, %f562;
$L__BB0_99:
	fma.rn.f32 	%f611, %f672, %f673, %f611;
	fma.rn.f32 	%f612, %f672, %f674, %f612;
	fma.rn.f32 	%f613, %f672, %f675, %f613;
	mul.f32 	%f563, %f5, %f674;
	fma.rn.f32 	%f564, %f4, %f673, %f563;
	fma.rn.f32 	%f250, %f6, %f675, %f564;
	setp.leu.f32 	%p70, %f250, 0f00000000;
	@%p70 bra 	$L__BB0_101;
	mul.f32 	%f565, %f7, %f250;
	mul.f32 	%f566, %f565, 0fBDCCCCCD;
	fma.rn.f32 	%f611, %f673, %f566, %f611;
	fma.rn.f32 	%f612, %f674, %f566, %f612;
	fma.rn.f32 	%f613, %f675, %f566, %f613;
$L__BB0_101:
	add.s32 	%r62, %r62, 1;
	add.s32 	%r63, %r63, 1;
	setp.ne.s32 	%p71, %r63, %r11;
	@%p71 bra 	$L__BB0_91;
$L__BB0_102:
	bar.sync 	0;
	add.s32 	%r59, %r59, 1;
	setp.ne.s32 	%p72, %r59, %r5;
	@%p72 bra 	$L__BB0_3;
$L__BB0_103:
	ld.param.f32 	%f589, [compute_forces_param_4];
	add.f32 	%f567, %f4, %f611;
	add.f32 	%f568, %f5, %f612;
	add.f32 	%f569, %f6, %f613;
	mul.f32 	%f691, %f589, %f567;
	mul.f32 	%f692, %f589, %f568;
	mul.f32 	%f693, %f589, %f569;
	add.f32 	%f570, %f7, 0f3F000000;
	mov.f32 	%f571, 0f40000000;
	div.rn.f32 	%f266, %f571, %f570;
	mul.f32 	%f572, %f692, %f692;
	fma.rn.f32 	%f573, %f691, %f691, %f572;
	fma.rn.f32 	%f574, %f693, %f693, %f573;
	sqrt.rn.f32 	%f267, %f574;
	setp.leu.f32 	%p73, %f267, %f266;
	@%p73 bra 	$L__BB0_105;
	div.rn.f32 	%f575, %f266, %f267;
	mul.f32 	%f691, %f691, %f575;
	mul.f32 	%f692, %f692, %f575;
	mul.f32 	%f693, %f693, %f575;
$L__BB0_105:
	ld.param.f32 	%f590, [compute_forces_param_6];
	add.f32 	%f690, %f1, %f691;
	add.f32 	%f689, %f2, %f692;
	add.f32 	%f688, %f3, %f693;
	setp.leu.f32 	%p74, %f590, 0f00000000;
	@%p74 bra 	$L__BB0_108;
	ld.param.f32 	%f591, [compute_forces_param_6];
	min.f32 	%f576, %f690, %f591;
	neg.f32 	%f577, %f591;
	max.f32 	%f690, %f576, %f577;
	min.f32 	%f578, %f689, %f591;
	max.f32 	%f689, %f578, %f577;
	min.f32 	%f579, %f688, %f591;
	max.f32 	%f688, %f579, %f577;
	abs.f32 	%f580, %f690;
	mul.f32 	%f581, %f591, 0f3F666666;
	abs.f32 	%f583, %f689;
	max.f32 	%f585, %f580, %f583;
	abs.f32 	%f586, %f688;
	max.f32 	%f588, %f585, %f586;
	setp.leu.f32 	%p75, %f588, %f581;
	@%p75 bra 	$L__BB0_108;
	mul.f32 	%f691, %f691, 0f3F666666;
	mul.f32 	%f692, %f692, 0f3F666666;
	mul.f32 	%f693, %f693, 0f3F666666;
$L__BB0_108:
	st.global.v2.f32 	[%rd2], {%f690, %f689};
	st.global.f32 	[%rd2+8], %f688;
	st.global.v2.f32 	[%rd2+16], {%f691, %f692};
	st.global.f32 	[%rd2+24], %f693;
$L__BB0_109:
	ret;

}


// ===== COMPILED SASS (sm_100) =====

	.target	sm_100

	.elftype	@"ET_EXEC"


//--------------------- .note.nv.tkinfo           --------------------------
	.section	.note.nv.tkinfo,"",@"SHT_NOTE"
	.sectionflags	@"SHF_NOTE_NV_TKINFO"
	.tkinfo
        /*0018*/ 	.word	0x00000002
        /*0030*/ 	.string	""
        /*0030*/ 	.string	"ptxas"
        /*0030*/ 	.string	"Cuda compilation tools, release 13.0, V13.0.88"
        /*0030*/ 	.string	"Build cuda_13.0.r13.0/compiler.36424714_0"
        /*0030*/ 	.string	"-arch sm_100 -m 64 "



//--------------------- .note.nv.cuinfo           --------------------------
	.section	.note.nv.cuinfo,"",@"SHT_NOTE"
	.sectionflags	@"SHF_NOTE_NV_CUINFO"
        /*0018*/ 	.short	0x0002
        /*001a*/ 	.short	0x0064
        /*001c*/ 	.short	0x0082
	.zero		2


//--------------------- .nv.info                  --------------------------
	.section	.nv.info,"",@"SHT_CUDA_INFO"
	.align	4


	//----- nvinfo : EIATTR_REGCOUNT
	.align		4
        /*0000*/ 	.byte	0x04, 0x2f
        /*0002*/ 	.short	(.L_1 - .L_0)
	.align		4
.L_0:
        /*0004*/ 	.word	index@(compute_forces)
        /*0008*/ 	.word	0x00000023


	//----- nvinfo : EIATTR_FRAME_SIZE
	.align		4
.L_1:
        /*000c*/ 	.byte	0x04, 0x11
        /*000e*/ 	.short	(.L_3 - .L_2)
	.align		4
.L_2:
        /*0010*/ 	.word	index@($__internal_2_$__cuda_sm3x_div_rn_noftz_f32_slowpath)
        /*0014*/ 	.word	0x00000000


	//----- nvinfo : EIATTR_FRAME_SIZE
	.align		4
.L_3:
        /*0018*/ 	.byte	0x04, 0x11
        /*001a*/ 	.short	(.L_5 - .L_4)
	.align		4
.L_4:
        /*001c*/ 	.word	index@($__internal_1_$__cuda_sm20_sqrt_rn_f32_slowpath)
        /*0020*/ 	.word	0x00000000


	//----- nvinfo : EIATTR_FRAME_SIZE
	.align		4
.L_5:
        /*0024*/ 	.byte	0x04, 0x11
        /*0026*/ 	.short	(.L_7 - .L_6)
	.align		4
.L_6:
        /*0028*/ 	.word	index@($__internal_0_$__cuda_sm20_rcp_rn_f32_slowpath)
        /*002c*/ 	.word	0x00000000


	//----- nvinfo : EIATTR_FRAME_SIZE
	.align		4
.L_7:
        /*0030*/ 	.byte	0x04, 0x11
        /*0032*/ 	.short	(.L_9 - .L_8)
	.align		4
.L_8:
        /*0034*/ 	.word	index@(compute_forces)
        /*0038*/ 	.word	0x00000000


	//----- nvinfo : EIATTR_MIN_STACK_SIZE
	.align		4
.L_9:
        /*003c*/ 	.byte	0x04, 0x12
        /*003e*/ 	.short	(.L_11 - .L_10)
	.align		4
.L_10:
        /*0040*/ 	.word	index@(compute_forces)
        /*0044*/ 	.word	0x00000000
.L_11:


//--------------------- .nv.compat                --------------------------
	.section	.nv.compat,"",@"SHT_CUDA_COMPAT_INFO"
	.align	4
        /*0000*/ 	.byte	0x02, 0x09, 0x00, 0x00, 0x02, 0x02, 0x01, 0x00, 0x02, 0x05, 0x05, 0x00, 0x03, 0x07, 0x01, 0x01
        /*0010*/ 	.byte	0x02, 0x03, 0x00, 0x00, 0x02, 0x06, 0x01, 0x00, 0x04, 0x0b, 0x08, 0x00, 0x01, 0x00, 0x00, 0x00
        /*0020*/ 	.byte	0x00, 0x00, 0x00, 0x00


//--------------------- .nv.info.compute_forces   --------------------------
	.section	.nv.info.compute_forces,"",@"SHT_CUDA_INFO"
	.sectionflags	@""
	.align	4


	//----- nvinfo : EIATTR_CUDA_API_VERSION
	.align		4
        /*0000*/ 	.byte	0x04, 0x37
        /*0002*/ 	.short	(.L_13 - .L_12)
.L_12:
        /*0004*/ 	.word	0x00000082


	//----- nvinfo : EIATTR_KPARAM_INFO
	.align		4
.L_13:
        /*0008*/ 	.byte	0x04, 0x17
        /*000a*/ 	.short	(.L_15 - .L_14)
.L_14:
        /*000c*/ 	.word	0x00000000
        /*0010*/ 	.short	0x0006
        /*0012*/ 	.short	0x001c
        /*0014*/ 	.byte	0x00, 0xf0, 0x11, 0x00


	//----- nvinfo : EIATTR_KPARAM_INFO
	.align		4
.L_15:
        /*0018*/ 	.byte	0x04, 0x17
        /*001a*/ 	.short	(.L_17 - .L_16)
.L_16:
        /*001c*/ 	.word	0x00000000
        /*0020*/ 	.short	0x0005
        /*0022*/ 	.short	0x0018
        /*0024*/ 	.byte	0x00, 0xf0, 0x11, 0x00


	//----- nvinfo : EIATTR_KPARAM_INFO
	.align		4
.L_17:
        /*0028*/ 	.byte	0x04, 0x17
        /*002a*/ 	.short	(.L_19 - .L_18)
.L_18:
        /*002c*/ 	.word	0x00000000
        /*0030*/ 	.short	0x0004
        /*0032*/ 	.short	0x0014
        /*0034*/ 	.byte	0x00, 0xf0, 0x11, 0x00


	//----- nvinfo : EIATTR_KPARAM_INFO
	.align		4
.L_19:
        /*0038*/ 	.byte	0x04, 0x17
        /*003a*/ 	.short	(.L_21 - .L_20)
.L_20:
        /*003c*/ 	.word	0x00000000
        /*0040*/ 	.short	0x0003
        /*0042*/ 	.short	0x0010
        /*0044*/ 	.byte	0x00, 0xf0, 0x11, 0x00


	//----- nvinfo : EIATTR_KPARAM_INFO
	.align		4
.L_21:
        /*0048*/ 	.byte	0x04, 0x17
        /*004a*/ 	.short	(.L_23 - .L_22)
.L_22:
        /*004c*/ 	.word	0x00000000
        /*0050*/ 	.short	0x0002
        /*0052*/ 	.short	0x000c
        /*0054*/ 	.byte	0x00, 0xf0, 0x11, 0x00


	//----- nvinfo : EIATTR_KPARAM_INFO
	.align		4
.L_23:
        /*0058*/ 	.byte	0x04, 0x17
        /*005a*/ 	.short	(.L_25 - .L_24)
.L_24:
        /*005c*/ 	.word	0x00000000
        /*0060*/ 	.short	0x0001
        /*0062*/ 	.short	0x0008
        /*0064*/ 	.byte	0x00, 0xf0, 0x11, 0x00


	//----- nvinfo : EIATTR_KPARAM_INFO
	.align		4
.L_25:
        /*0068*/ 	.byte	0x04, 0x17
        /*006a*/ 	.short	(.L_27 - .L_26)
.L_26:
        /*006c*/ 	.word	0x00000000
        /*0070*/ 	.short	0x0000
        /*0072*/ 	.short	0x0000
        /*0074*/ 	.byte	0x00, 0xf5, 0x21, 0x00


	//----- nvinfo : EIATTR_SPARSE_MMA_MASK
	.align		4
.L_27:
        /*0078*/ 	.byte	0x03, 0x50
        /*007a*/ 	.short	0x0000


	//----- nvinfo : EIATTR_MAXREG_COUNT
	.align		4
        /*007c*/ 	.byte	0x03, 0x1b
        /*007e*/ 	.short	0x00ff


	//----- nvinfo : EIATTR_NUM_BARRIERS
	.align		4
        /*0080*/ 	.byte	0x02, 0x4c
        /*0082*/ 	.byte	0x01
	.zero		1


	//----- nvinfo : EIATTR_MERCURY_ISA_VERSION
	.align		4
        /*0084*/ 	.byte	0x03, 0x5f
        /*0086*/ 	.short	0x0101


	//----- nvinfo : EIATTR_UNUSED_LOAD_BYTE_OFFSET
	.align		4
        /*0088*/ 	.byte	0x04, 0x44
        /*008a*/ 	.short	(.L_29 - .L_28)


	//   ....[0]....
.L_28:
        /*008c*/ 	.word	0x000000c0
        /*0090*/ 	.word	0x00000fff


	//   ....[1]....
        /*0094*/ 	.word	0x000000d0
        /*0098*/ 	.word	0x00000fff


	//   ....[2]....
        /*009c*/ 	.word	0x000004e0
        /*00a0*/ 	.word	0x00000fff


	//   ....[3]....
        /*00a4*/ 	.word	0x000008c0
        /*00a8*/ 	.word	0x00000fff


	//   ....[4]....
        /*00ac*/ 	.word	0x00001220
        /*00b0*/ 	.word	0x00000fff


	//   ....[5]....
        /*00b4*/ 	.word	0x00001b80
        /*00b8*/ 	.word	0x00000fff


	//   ....[6]....
        /*00bc*/ 	.word	0x000024e0
        /*00c0*/ 	.word	0x00000fff


	//   ....[7]....
        /*00c4*/ 	.word	0x00002e40
        /*00c8*/ 	.word	0x00000fff


	//   ....[8]....
        /*00cc*/ 	.word	0x000037a0
        /*00d0*/ 	.word	0x00000fff


	//   ....[9]....
        /*00d4*/ 	.word	0x00004100
        /*00d8*/ 	.word	0x00000fff


	//   ....[10]....
        /*00dc*/ 	.word	0x00004a60
        /*00e0*/ 	.word	0x00000fff


	//   ....[11]....
        /*00e4*/ 	.word	0x000054c0
        /*00e8*/ 	.word	0x00000fff


	//----- nvinfo : EIATTR_VRC_CTA_INIT_COUNT
	.align		4
.L_29:
        /*00ec*/ 	.byte	0x02, 0x4a
	.zero		1
	.zero		1


	//----- nvinfo : EIATTR_EXIT_INSTR_OFFSETS
	.align		4
        /*00f0*/ 	.byte	0x04, 0x1c
        /*00f2*/ 	.short	(.L_31 - .L_30)


	//   ....[0]....
.L_30:
        /*00f4*/ 	.word	0x00000070


	//   ....[1]....
        /*00f8*/ 	.word	0x00006360


	//----- nvinfo : EIATTR_CRS_STACK_SIZE
	.align		4
.L_31:
        /*00fc*/ 	.byte	0x04, 0x1e
        /*00fe*/ 	.short	(.L_33 - .L_32)
.L_32:
        /*0100*/ 	.word	0x00000000


	//----- nvinfo : EIATTR_CBANK_PARAM_SIZE
	.align		4
.L_33:
        /*0104*/ 	.byte	0x03, 0x19
        /*0106*/ 	.short	0x0020


	//----- nvinfo : EIATTR_PARAM_CBANK
	.align		4
        /*0108*/ 	.byte	0x04, 0x0a
        /*010a*/ 	.short	(.L_35 - .L_34)
	.align		4
.L_34:
        /*010c*/ 	.word	index@(.nv.constant0.compute_forces)
        /*0110*/ 	.short	0x0380
        /*0112*/ 	.short	0x0020


	//----- nvinfo : EIATTR_SW_WAR
	.align		4
.L_35:
        /*0114*/ 	.byte	0x04, 0x36
        /*0116*/ 	.short	(.L_37 - .L_36)
.L_36:
        /*0118*/ 	.word	0x00000008
.L_37:


//--------------------- .nv.callgraph             --------------------------
	.section	.nv.callgraph,"",@"SHT_CUDA_CALLGRAPH"
	.align	4
	.sectionentsize	8
	.align		4
        /*0000*/ 	.word	0x00000000
	.align		4
        /*0004*/ 	.word	0xffffffff
	.align		4
        /*0008*/ 	.word	0x00000000
	.align		4
        /*000c*/ 	.word	0xfffffffe
	.align		4
        /*0010*/ 	.word	0x00000000
	.align		4
        /*0014*/ 	.word	0xfffffffd
	.align		4
        /*0018*/ 	.word	0x00000000
	.align		4
        /*001c*/ 	.word	0xfffffffc


//--------------------- .text.compute_forces      --------------------------
	.section	.text.compute_forces,"ax",@progbits
	.align	128
        .global         compute_forces
        .type           compute_forces,@function
        .size           compute_forces,(.L_x_257 - compute_forces)
        .other          compute_forces,@"STO_CUDA_ENTRY STV_DEFAULT"
compute_forces:
.text.compute_forces:
[----:B------:R-:W-:Y:S01]  /*0000*/  LDC R1, c[0x0][0x37c] ;  /* 0x0000df00ff017b82 */ /* 0x000fe20000000800 */
[----:B------:R-:W0:Y:S01]  /*0010*/  S2R R0, SR_TID.X ;  /* 0x0000000000007919 */ /* 0x000e220000002100 */
[----:B------:R-:W0:Y:S01]  /*0020*/  LDCU UR14, c[0x0][0x360] ;  /* 0x00006c00ff0e77ac */ /* 0x000e220008000800 */
[----:B------:R-:W0:Y:S01]  /*0030*/  S2R R3, SR_CTAID.X ;  /* 0x0000000000037919 */ /* 0x000e220000002500 */
[----:B------:R-:W1:Y:S01]  /*0040*/  LDCU UR4, c[0x0][0x388] ;  /* 0x00007100ff0477ac */ /* 0x000e620008000800 */
[----:B0-----:R-:W-:-:S05]  /*0050*/  IMAD R2, R3, UR14, R0 ;  /* 0x0000000e03027c24 */ /* 0x001fca000f8e0200 */
[----:B-1----:R-:W-:-:S13]  /*0060*/  ISETP.GE.AND P0, PT, R2, UR4, PT ;  /* 0x0000000402007c0c */ /* 0x002fda000bf06270 */
[----:B------:R-:W-:Y:S05]  /*0070*/  @P0 EXIT ;  /* 0x000000000000094d */ /* 0x000fea0003800000 */
[----:B------:R-:W0:Y:S01]  /*0080*/  LDC.64 R20, c[0x0][0x380] ;  /* 0x0000e000ff147b82 */ /* 0x000e220000000a00 */
[----:B------:R-:W1:Y:S01]  /*0090*/  LDCU.64 UR12, c[0x0][0x358] ;  /* 0x00006b00ff0c77ac */ /* 0x000e620008000a00 */
[----:B0-----:R-:W-:-:S05]  /*00a0*/  IMAD.WIDE R20, R2, 0x30, R20 ;  /* 0x0000003002147825 */ /* 0x001fca00078e0214 */
[----:B-1----:R-:W2:Y:S04]  /*00b0*/  LDG.E.U8 R27, desc[UR12][R20.64+0x20] ;  /* 0x0000200c141b7981 */ /* 0x002ea8000c1e1100 */
[----:B------:R0:W5:Y:S04]  /*00c0*/  LDG.E.128 R8, desc[UR12][R20.64] ;  /* 0x0000000c14087981 */ /* 0x000168000c1e1d00 */
[----:B------:R0:W5:Y:S01]  /*00d0*/  LDG.E.128 R12, desc[UR12][R20.64+0x10] ;  /* 0x0000100c140c7981 */ /* 0x000162000c1e1d00 */
[----:B------:R-:W-:Y:S01]  /*00e0*/  HFMA2 R6, -RZ, RZ, 0.9375, -7.688999176025390625e-06 ;  /* 0x3b808081ff067431 */ /* 0x000fe200000001ff */
[----:B------:R-:W-:Y:S01]  /*00f0*/  MOV R3, 0x437f0000 ;  /* 0x437f000000037802 */ /* 0x000fe20000000f00 */
[----:B------:R-:W-:Y:S04]  /*0100*/  BSSY.RECONVERGENT B2, `(.L_x_0) ;  /* 0x000000d000027945 */ /* 0x000fe80003800200 */
[----:B------:R-:W-:-:S04]  /*0110*/  FFMA R3, R6, -R3, 1 ;  /* 0x3f80000006037423 */ /* 0x000fc80000000803 */
[----:B------:R-:W-:Y:S01]  /*0120*/  FFMA R6, R3, R6, 0.0039215688593685626984 ;  /* 0x3b80808103067423 */ /* 0x000fe20000000006 */
[----:B--2---:R-:W-:-:S04]  /*0130*/  I2FP.F32.U32 R27, R27 ;  /* 0x0000001b001b7245 */ /* 0x004fc80000201000 */
[----:B------:R-:W1:Y:S01]  /*0140*/  FCHK P0, R27, 255 ;  /* 0x437f00001b007902 */ /* 0x000e620000000000 */
[----:B------:R-:W-:-:S04]  /*0150*/  FFMA R3, R27, R6, RZ ;  /* 0x000000061b037223 */ /* 0x000fc800000000ff */
[----:B------:R-:W-:-:S04]  /*0160*/  FFMA R4, R3, -255, R27 ;  /* 0xc37f000003047823 */ /* 0x000fc8000000001b */
[----:B------:R-:W-:Y:S01]  /*0170*/  FFMA R6, R6, R4, R3 ;  /* 0x0000000406067223 */ /* 0x000fe20000000003 */
[----:B01----:R-:W-:Y:S06]  /*0180*/  @!P0 BRA `(.L_x_1) ;  /* 0x0000000000108947 */ /* 0x003fec0003800000 */
[----:B-----5:R-:W-:Y:S02]  /*0190*/  MOV R11, 0x437f0000 ;  /* 0x437f0000000b7802 */ /* 0x020fe40000000f00 */
[----:B------:R-:W-:-:S07]  /*01a0*/  MOV R18, 0x1c0 ;  /* 0x000001c000127802 */ /* 0x000fce0000000f00 */
[----:B------:R-:W-:Y:S05]  /*01b0*/  CALL.REL.NOINC `($__internal_2_$__cuda_sm3x_div_rn_noftz_f32_slowpath) ;  /* 0x0000006400907944 */ /* 0x000fea0003c00000 */
[----:B------:R-:W-:-:S07]  /*01c0*/  MOV R6, R11 ;  /* 0x0000000b00067202 */ /* 0x000fce0000000f00 */
.L_x_1:
[----:B------:R-:W-:Y:S05]  /*01d0*/  BSYNC.RECONVERGENT B2 ;  /* 0x0000000000027941 */ /* 0x000fea0003800200 */
.L_x_0:
[----:B------:R-:W0:Y:S01]  /*01e0*/  LDCU UR6, c[0x0][0x388] ;  /* 0x00007100ff0677ac */ /* 0x000e220008000800 */
[----:B------:R-:W-:Y:S01]  /*01f0*/  HFMA2 R7, -RZ, RZ, 0, 0 ;  /* 0x00000000ff077431 */ /* 0x000fe200000001ff */
[----:B------:R-:W-:Y:S01]  /*0200*/  MOV R4, RZ ;  /* 0x000000ff00047202 */ /* 0x000fe20000000f00 */
[----:B------:R-:W-:Y:S01]  /*0210*/  HFMA2 R3, -RZ, RZ, 0, 0 ;  /* 0x00000000ff037431 */ /* 0x000fe200000001ff */
[----:B0-----:R-:W-:-:S04]  /*0220*/  UIADD3 UR6, UPT, UPT, UR14, -0x1, UR6 ;  /* 0xffffffff0e067890 */ /* 0x001fc8000fffe006 */
[----:B------:R-:W-:-:S09]  /*0230*/  UISETP.GT.U32.AND UP0, UPT, UR14, UR6, UPT ;  /* 0x000000060e00728c */ /* 0x000fd2000bf04070 */
[----:B------:R-:W-:Y:S05]  /*0240*/  BRA.U UP0, `(.L_x_2) ;  /* 0x0000005900ec7547 */ /* 0x000fea000b800000 */
[----:B------:R0:W5:Y:S01]  /*0250*/  LDG.E.U8 R5, desc[UR12][R20.64+0x21] ;  /* 0x0000210c14057981 */ /* 0x000162000c1e1100 */
[----:B------:R-:W1:Y:S01]  /*0260*/  I2F.U32.RP R3, UR14 ;  /* 0x0000000e00037d06 */ /* 0x000e620008209000 */
[----:B------:R-:W-:Y:S01]  /*0270*/  UMOV UR4, URZ ;  /* 0x000000ff00047c82 */ /* 0x000fe20008000000 */
[----:B------:R-:W-:Y:S01]  /*0280*/  UISETP.NE.U32.AND UP2, UPT, UR14, URZ, UPT ;  /* 0x000000ff0e00728c */ /* 0x000fe2000bf45070 */
[----:B------:R-:W-:-:S05]  /*0290*/  MOV R7, RZ ;  /* 0x000000ff00077202 */ /* 0x000fca0000000f00 */
[----:B-1----:R-:W1:Y:S02]  /*02a0*/  MUFU.RCP R3, R3 ;  /* 0x0000000300037308 */ /* 0x002e640000001000 */
[----:B-1----:R-:W-:Y:S02]  /*02b0*/  IADD3 R4, PT, PT, R3, 0xffffffe, RZ ;  /* 0x0ffffffe03047810 */ /* 0x002fe40007ffe0ff */
[----:B------:R-:W-:-:S04]  /*02c0*/  MOV R3, RZ ;  /* 0x000000ff00037202 */ /* 0x000fc80000000f00 */
[----:B------:R-:W1:Y:S02]  /*02d0*/  F2I.FTZ.U32.TRUNC.NTZ R4, R4 ;  /* 0x0000000400047305 */ /* 0x000e64000021f000 */
[----:B-1----:R-:W-:Y:S02]  /*02e0*/  R2UR UR5, R4 ;  /* 0x00000000040572ca */ /* 0x002fe400000e0000 */
[----:B------:R-:W-:-:S11]  /*02f0*/  MOV R4, RZ ;  /* 0x000000ff00047202 */ /* 0x000fd60000000f00 */
[----:B------:R-:W-:-:S04]  /*0300*/  UIADD3 UR7, UPT, UPT, URZ, -UR5, URZ ;  /* 0x80000005ff077290 */ /* 0x000fc8000fffe0ff */
[----:B------:R-:W-:-:S04]  /*0310*/  UIMAD UR7, UR7, UR14, URZ ;  /* 0x0000000e070772a4 */ /* 0x000fc8000f8e02ff */
[----:B------:R-:W-:-:S04]  /*0320*/  UIMAD.WIDE.U32 UR4, UR5, UR7, UR4 ;  /* 0x00000007050472a5 */ /* 0x000fc8000f8e0004 */
[----:B------:R-:W-:-:S04]  /*0330*/  UIMAD.WIDE.U32 UR4, UR5, UR6, URZ ;  /* 0x00000006050472a5 */ /* 0x000fc8000f8e00ff */
[----:B------:R-:W-:-:S04]  /*0340*/  UIADD3 UR4, UPT, UPT, -UR5, URZ, URZ ;  /* 0x000000ff05047290 */ /* 0x000fc8000fffe1ff */
[----:B------:R-:W-:-:S03]  /*0350*/  UIMAD UR6, UR14, UR4, UR6 ;  /* 0x000000040e0672a4 */ /* 0x000fc6000f8e0206 */
[----:B------:R-:W-:Y:S01]  /*0360*/  UMOV UR4, URZ ;  /* 0x000000ff00047c82 */ /* 0x000fe20008000000 */
[----:B------:R-:W-:-:S11]  /*0370*/  UISETP.GE.U32.AND UP0, UPT, UR6, UR14, UPT ;  /* 0x0000000e0600728c */ /* 0x000fd6000bf06070 */
[----:B------:R-:W-:Y:S02]  /*0380*/  @UP0 UIADD3 UR6, UPT, UPT, UR6, -UR14, URZ ;  /* 0x8000000e06060290 */ /* 0x000fe4000fffe0ff */
[----:B------:R-:W-:Y:S02]  /*0390*/  @UP0 UIADD3 UR5, UPT, UPT, UR5, 0x1, URZ ;  /* 0x0000000105050890 */ /* 0x000fe4000fffe0ff */
[----:B------:R-:W-:-:S11]  /*03a0*/  UISETP.GE.U32.AND UP1, UPT, UR6, UR14, UPT ;  /* 0x0000000e0600728c */ /* 0x000fd6000bf26070 */
[----:B------:R-:W-:Y:S02]  /*03b0*/  @UP1 UIADD3 UR5, UPT, UPT, UR5, 0x1, URZ ;  /* 0x0000000105051890 */ /* 0x000fe4000fffe0ff */
[----:B------:R-:W-:-:S04]  /*03c0*/  @!UP2 ULOP3.LUT UR5, URZ, UR14, URZ, 0x33, !UPT ;  /* 0x0000000eff05a292 */ /* 0x000fc8000f8e33ff */
[----:B------:R-:W-:-:S04]  /*03d0*/  UISETP.LT.U32.AND UP0, UPT, UR5, 0x1, UPT ;  /* 0x000000010500788c */ /* 0x000fc8000bf01070 */
[----:B0-----:R-:W-:-:S12]  /*03e0*/  USEL UR7, UR5, 0x1, !UP0 ;  /* 0x0000000105077887 */ /* 0x001fd8000c000000 */
.L_x_227:
[----:B0-----:R-:W0:Y:S01]  /*03f0*/  LDCU UR6, c[0x0][0x388] ;  /* 0x00007100ff0677ac */ /* 0x001e220008000800 */
[----:B------:R-:W-:Y:S01]  /*0400*/  BSSY.RECONVERGENT B2, `(.L_x_3) ;  /* 0x000002a000027945 */ /* 0x000fe20003800200 */
[----:B------:R-:W-:Y:S02]  /*0410*/  UIMAD UR9, UR14, UR4, URZ ;  /* 0x000000040e0972a4 */ /* 0x000fe4000f8e02ff */
[----:B------:R-:W-:-:S04]  /*0420*/  UIADD3 UR5, UPT, UPT, UR14, -0x1, URZ ;  /* 0xffffffff0e057890 */ /* 0x000fc8000fffe0ff */
[----:B-----5:R-:W-:Y:S02]  /*0430*/  LOP3.LUT R11, RZ, UR9, RZ, 0x33, !PT ;  /* 0x00000009ff0b7c12 */ /* 0x020fe4000f8e33ff */
[----:B------:R-:W-:-:S04]  /*0440*/  MOV R16, UR5 ;  /* 0x0000000500107c02 */ /* 0x000fc80008000f00 */
[----:B0-----:R-:W-:-:S04]  /*0450*/  VIADDMNMX.U32 R11, R11, UR6, R16, PT ;  /* 0x000000060b0b7c46 */ /* 0x001fc8000b800010 */
[----:B------:R-:W-:Y:S02]  /*0460*/  R2UR UR10, R11 ;  /* 0x000000000b0a72ca */ /* 0x000fe400000e0000 */
[----:B------:R-:W-:-:S04]  /*0470*/  IADD3 R11, PT, PT, R0, UR9, RZ ;  /* 0x00000009000b7c10 */ /* 0x000fc8000fffe0ff */
[----:B------:R-:W-:-:S07]  /*0480*/  ISETP.GE.AND P0, PT, R11, UR6, PT ;  /* 0x000000060b007c0c */ /* 0x000fce000bf06270 */
[----:B------:R-:W-:-:S06]  /*0490*/  UIADD3 UR8, UPT, UPT, UR10, 0x1, URZ ;  /* 0x000000010a087890 */ /* 0x000fcc000fffe0ff */
[----:B------:R-:W-:Y:S06]  /*04a0*/  @P0 BRA `(.L_x_4) ;  /* 0x00000000007c0947 */ /* 0x000fec0003800000 */
[----:B------:R-:W0:Y:S02]  /*04b0*/  LDC.64 R22, c[0x0][0x380] ;  /* 0x0000e000ff167b82 */ /* 0x000e240000000a00 */
[----:B0-----:R-:W-:-:S05]  /*04c0*/  IMAD.WIDE R22, R11, 0x30, R22 ;  /* 0x000000300b167825 */ /* 0x001fca00078e0216 */
[----:B------:R-:W2:Y:S04]  /*04d0*/  LDG.E.U8 R11, desc[UR12][R22.64+0x20] ;  /* 0x0000200c160b7981 */ /* 0x000ea8000c1e1100 */
[----:B------:R-:W3:Y:S01]  /*04e0*/  LDG.E.128 R16, desc[UR12][R22.64] ;  /* 0x0000000c16107981 */ /* 0x000ee2000c1e1d00 */
[----:B------:R-:W0:Y:S01]  /*04f0*/  S2UR UR6, SR_CgaCtaId ;  /* 0x00000000000679c3 */ /* 0x000e220000008800 */
[----:B------:R-:W-:Y:S01]  /*0500*/  UMOV UR5, 0x400 ;  /* 0x0000040000057882 */ /* 0x000fe20000000000 */
[----:B------:R-:W-:Y:S01]  /*0510*/  HFMA2 R25, -RZ, RZ, 3.748046875, 0 ;  /* 0x437f0000ff197431 */ /* 0x000fe200000001ff */
[----:B------:R-:W-:Y:S01]  /*0520*/  MOV R24, 0x3b808081 ;  /* 0x3b80808100187802 */ /* 0x000fe20000000f00 */
[----:B0-----:R-:W-:-:S06]  /*0530*/  ULEA UR5, UR6, UR5, 0x18 ;  /* 0x0000000506057291 */ /* 0x001fcc000f8ec0ff */
[----:B------:R-:W-:Y:S01]  /*0540*/  LEA R15, R0, UR5, 0x4 ;  /* 0x00000005000f7c11 */ /* 0x000fe2000f8e20ff */
[----:B------:R-:W-:Y:S01]  /*0550*/  FFMA R25, R24, -R25, 1 ;  /* 0x3f80000018197423 */ /* 0x000fe20000000819 */
[----:B------:R-:W-:Y:S01]  /*0560*/  BSSY.RECONVERGENT B3, `(.L_x_5) ;  /* 0x000000d000037945 */ /* 0x000fe20003800200 */
[----:B--2---:R-:W-:Y:S02]  /*0570*/  I2FP.F32.U32 R27, R11 ;  /* 0x0000000b001b7245 */ /* 0x004fe40000201000 */
[----:B---3--:R0:W-:Y:S02]  /*0580*/  STS.64 [R15], R16 ;  /* 0x000000100f007388 */ /* 0x0081e40000000a00 */
[----:B------:R-:W1:Y:S02]  /*0590*/  FCHK P0, R27, 255 ;  /* 0x437f00001b007902 */ /* 0x000e640000000000 */
[----:B------:R0:W-:Y:S01]  /*05a0*/  STS [R15+0x8], R18 ;  /* 0x000008120f007388 */ /* 0x0001e20000000800 */
[----:B------:R-:W-:-:S04]  /*05b0*/  FFMA R11, R25, R24, 0.0039215688593685626984 ;  /* 0x3b808081190b7423 */ /* 0x000fc80000000018 */
[----:B------:R-:W-:-:S04]  /*05c0*/  FFMA R22, R11, R27, RZ ;  /* 0x0000001b0b167223 */ /* 0x000fc800000000ff */
[----:B------:R-:W-:-:S04]  /*05d0*/  FFMA R19, R22, -255, R27 ;  /* 0xc37f000016137823 */ /* 0x000fc8000000001b */
[----:B------:R-:W-:Y:S01]  /*05e0*/  FFMA R11, R11, R19, R22 ;  /* 0x000000130b0b7223 */ /* 0x000fe20000000016 */
[----:B01----:R-:W-:Y:S06]  /*05f0*/  @!P0 BRA `(.L_x_6) ;  /* 0x00000000000c8947 */ /* 0x003fec0003800000 */
[----:B------:R-:W-:Y:S02]  /*0600*/  MOV R11, 0x437f0000 ;  /* 0x437f0000000b7802 */ /* 0x000fe40000000f00 */
[----:B------:R-:W-:-:S07]  /*0610*/  MOV R18, 0x630 ;  /* 0x0000063000127802 */ /* 0x000fce0000000f00 */
[----:B------:R-:W-:Y:S05]  /*0620*/  CALL.REL.NOINC `($__internal_2_$__cuda_sm3x_div_rn_noftz_f32_slowpath) ;  /* 0x0000006000747944 */ /* 0x000fea0003c00000 */
.L_x_6:
[----:B------:R-:W-:Y:S05]  /*0630*/  BSYNC.RECONVERGENT B3 ;  /* 0x0000000000037941 */ /* 0x000fea0003800200 */
.L_x_5:
[----:B------:R-:W0:Y:S01]  /*0640*/  S2UR UR6, SR_CgaCtaId ;  /* 0x00000000000679c3 */ /* 0x000e220000008800 */
[----:B------:R-:W-:Y:S02]  /*0650*/  UMOV UR5, 0x400 ;  /* 0x0000040000057882 */ /* 0x000fe40000000000 */
[----:B------:R-:W-:-:S04]  /*0660*/  UIADD3 UR5, UPT, UPT, UR5, 0x1000, URZ ;  /* 0x0000100005057890 */ /* 0x000fc8000fffe0ff */
[----:B0-----:R-:W-:-:S06]  /*0670*/  ULEA UR5, UR6, UR5, 0x18 ;  /* 0x0000000506057291 */ /* 0x001fcc000f8ec0ff */
[----:B------:R-:W-:-:S05]  /*0680*/  LEA R16, R0, UR5, 0x2 ;  /* 0x0000000500107c11 */ /* 0x000fca000f8e10ff */
[----:B------:R0:W-:Y:S02]  /*0690*/  STS [R16], R11 ;  /* 0x0000000b10007388 */ /* 0x0001e40000000800 */
.L_x_4:
[----:B------:R-:W-:Y:S05]  /*06a0*/  BSYNC.RECONVERGENT B2 ;  /* 0x0000000000027941 */ /* 0x000fea0003800200 */
.L_x_3:
[----:B------:R-:W1:Y:S02]  /*06b0*/  LDCU UR5, c[0x0][0x388] ;  /* 0x00007100ff0577ac */ /* 0x000e640008000800 */
[----:B-1----:R-:W-:Y:S01]  /*06c0*/  UISETP.GE.U32.AND UP0, UPT, UR9, UR5, UPT ;  /* 0x000000050900728c */ /* 0x002fe2000bf06070 */
[----:B------:R-:W-:Y:S08]  /*06d0*/  BAR.SYNC.DEFER_BLOCKING 0x0 ;  /* 0x0000000000007b1d */ /* 0x000ff00000010000 */
[----:B------:R-:W-:Y:S05]  /*06e0*/  BRA.U UP0, `(.L_x_7) ;  /* 0x0000005500b47547 */ /* 0x000fea000b800000 */
[----:B------:R-:W-:Y:S02]  /*06f0*/  UISETP.GE.U32.AND UP0, UPT, UR10, 0x7, UPT ;  /* 0x000000070a00788c */ /* 0x000fe4000bf06070 */
[----:B------:R-:W-:Y:S01]  /*0700*/  ULOP3.LUT UR17, UR8, 0x7, URZ, 0xc0, !UPT ;  /* 0x0000000708117892 */ /* 0x000fe2000f8ec0ff */
[----:B------:R-:W-:-:S06]  /*0710*/  UMOV UR5, URZ ;  /* 0x000000ff00057c82 */ /* 0x000fcc0008000000 */
[----:B------:R-:W-:Y:S05]  /*0720*/  BRA.U !UP0, `(.L_x_8) ;  /* 0x0000004d08007547 */ /* 0x000fea000b800000 */
[----:B------:R-:W1:Y:S01]  /*0730*/  LDCU UR15, c[0x0][0x390] ;  /* 0x00007200ff0f77ac */ /* 0x000e620008000800 */
[----:B------:R-:W2:Y:S01]  /*0740*/  LDCU UR16, c[0x0][0x38c] ;  /* 0x00007180ff1077ac */ /* 0x000ea20008000800 */
[----:B------:R-:W3:Y:S01]  /*0750*/  LDCU.64 UR20, c[0x0][0x380] ;  /* 0x00007000ff1477ac */ /* 0x000ee20008000a00 */
[----:B------:R-:W-:Y:S01]  /*0760*/  ULOP3.LUT UR5, UR8, 0xfffffff8, URZ, 0xc0, !UPT ;  /* 0xfffffff808057892 */ /* 0x000fe2000f8ec0ff */
[----:B------:R-:W-:-:S11]  /*0770*/  UMOV UR6, URZ ;  /* 0x000000ff00067c82 */ /* 0x000fd60008000000 */
.L_x_201:
[----:B------:R-:W4:Y:S01]  /*0780*/  S2UR UR9, SR_CgaCtaId ;  /* 0x00000000000979c3 */ /* 0x000f220000008800 */
[----:B------:R-:W-:Y:S01]  /*0790*/  UMOV UR8, 0x400 ;  /* 0x0000040000087882 */ /* 0x000fe20000000000 */
[----:B------:R-:W-:Y:S01]  /*07a0*/  BSSY.RECONVERGENT B2, `(.L_x_9) ;  /* 0x000009d000027945 */ /* 0x000fe20003800200 */
[----:B------:R-:W-:Y:S02]  /*07b0*/  UIADD3 UR11, UPT, UPT, UR8, 0x1000, URZ ;  /* 0x00001000080b7890 */ /* 0x000fe4000fffe0ff */
[----:B----4-:R-:W-:Y:S02]  /*07c0*/  ULEA UR10, UR9, UR8, 0x18 ;  /* 0x00000008090a7291 */ /* 0x010fe4000f8ec0ff */
[----:B------:R-:W-:Y:S02]  /*07d0*/  UIMAD UR8, UR14, UR4, UR6 ;  /* 0x000000040e0872a4 */ /* 0x000fe4000f8e0206 */
[----:B------:R-:W-:Y:S02]  /*07e0*/  ULEA UR11, UR9, UR11, 0x18 ;  /* 0x0000000b090b7291 */ /* 0x000fe4000f8ec0ff */
[----:B------:R-:W-:-:S02]  /*07f0*/  ULEA UR9, UR6, UR10, 0x4 ;  /* 0x0000000a06097291 */ /* 0x000fc4000f8e20ff */
[----:B------:R-:W-:Y:S01]  /*0800*/  ISETP.NE.AND P0, PT, R2, UR8, PT ;  /* 0x0000000802007c0c */ /* 0x000fe2000bf05270 */
[----:B------:R-:W-:Y:S02]  /*0810*/  ULEA UR10, UR6, UR11, 0x2 ;  /* 0x0000000b060a7291 */ /* 0x000fe4000f8e10ff */
[----:B------:R-:W-:Y:S02]  /*0820*/  UIADD3 UR6, UPT, UPT, UR6, 0x8, URZ ;  /* 0x0000000806067890 */ /* 0x000fe4000fffe0ff */
[----:B---3--:R-:W-:Y:S02]  /*0830*/  UIMAD.WIDE.U32 UR18, UR8, 0x30, UR20 ;  /* 0x00000030081278a5 */ /* 0x008fe4000f8e0014 */
[----:B------:R-:W-:-:S06]  /*0840*/  UISETP.NE.AND UP0, UPT, UR6, UR5, UPT ;  /* 0x000000050600728c */ /* 0x000fcc000bf05270 */
[----:B------:R-:W-:Y:S05]  /*0850*/  @!P0 BRA `(.L_x_10) ;  /* 0x0000000800448947 */ /* 0x000fea0003800000 */
[----:B------:R-:W-:Y:S02]  /*0860*/  MOV R22, UR18 ;  /* 0x0000001200167c02 */ /* 0x000fe40008000f00 */
[----:B------:R-:W-:-:S05]  /*0870*/  MOV R23, UR19 ;  /* 0x0000001300177c02 */ /* 0x000fca0008000f00 */
[----:B------:R-:W0:Y:S02]  /*0880*/  LDG.E.U8 R22, desc[UR12][R22.64+0x21] ;  /* 0x0000210c16167981 */ /* 0x000e24000c1e1100 */
[----:B0-----:R-:W-:-:S04]  /*0890*/  LOP3.LUT R11, R22, 0x1, RZ, 0xc0, !PT ;  /* 0x00000001160b7812 */ /* 0x001fc800078ec0ff */
[----:B------:R-:W-:-:S13]  /*08a0*/  ISETP.NE.U32.AND P0, PT, R11, 0x1, PT ;  /* 0x000000010b00780c */ /* 0x000fda0003f05070 */
[----:B------:R-:W-:Y:S05]  /*08b0*/  @P0 BRA `(.L_x_10) ;  /* 0x00000008002c0947 */ /* 0x000fea0003800000 */
[----:B------:R-:W0:Y:S01]  /*08c0*/  LDS.128 R16, [UR9] ;  /* 0x00000009ff107984 */ /* 0x000e220008000c00 */
[----:B------:R-:W-:Y:S03]  /*08d0*/  BSSY.RECONVERGENT B0, `(.L_x_11) ;  /* 0x0000014000007945 */ /* 0x000fe60003800200 */
[----:B------:R-:W3:Y:S01]  /*08e0*/  LDS R15, [UR10] ;  /* 0x0000000aff0f7984 */ /* 0x000ee20008000800 */
[----:B0-----:R-:W-:Y:S01]  /*08f0*/  FADD R17, R9, -R17 ;  /* 0x8000001109117221 */ /* 0x001fe20000000000 */
[----:B------:R-:W-:Y:S01]  /*0900*/  FADD R16, R8, -R16 ;  /* 0x8000001008107221 */ /* 0x000fe20000000000 */
[----:B------:R-:W-:Y:S02]  /*0910*/  FADD R25, R10, -R18 ;  /* 0x800000120a197221 */ /* 0x000fe40000000000 */
[----:B------:R-:W-:-:S04]  /*0920*/  FMUL R11, R17, R17 ;  /* 0x00000011110b7220 */ /* 0x000fc80000400000 */
[----:B------:R-:W-:-:S04]  /*0930*/  FFMA R18, R16, R16, R11 ;  /* 0x0000001010127223 */ /* 0x000fc8000000000b */
[----:B------:R-:W-:-:S04]  /*0940*/  FFMA R11, R25, R25, R18 ;  /* 0x00000019190b7223 */ /* 0x000fc80000000012 */
[----:B------:R0:W4:Y:S01]  /*0950*/  MUFU.RSQ R18, R11 ;  /* 0x0000000b00127308 */ /* 0x0001220000001400 */
[----:B------:R-:W-:-:S04]  /*0960*/  IADD3 R19, PT, PT, R11, -0xd000000, RZ ;  /* 0xf30000000b137810 */ /* 0x000fc80007ffe0ff */
[----:B------:R-:W-:-:S13]  /*0970*/  ISETP.GT.U32.AND P0, PT, R19, 0x727fffff, PT ;  /* 0x727fffff1300780c */ /* 0x000fda0003f04070 */
[----:B0--34-:R-:W-:Y:S05]  /*0980*/  @!P0 BRA `(.L_x_12) ;  /* 0x0000000000108947 */ /* 0x019fea0003800000 */
[----:B------:R-:W-:-:S07]  /*0990*/  MOV R18, 0x9b0 ;  /* 0x000009b000127802 */ /* 0x000fce0000000f00 */
[----:B-12---:R-:W-:Y:S05]  /*09a0*/  CALL.REL.NOINC `($__internal_1_$__cuda_sm20_sqrt_rn_f32_slowpath) ;  /* 0x0000005c00407944 */ /* 0x006fea0003c00000 */
[----:B------:R-:W-:Y:S01]  /*09b0*/  MOV R26, R29 ;  /* 0x0000001d001a7202 */ /* 0x000fe20000000f00 */
[----:B------:R-:W-:Y:S06]  /*09c0*/  BRA `(.L_x_13) ;  /* 0x0000000000107947 */ /* 0x000fec0003800000 */
.L_x_12:
[----:B------:R-:W-:Y:S01]  /*09d0*/  FMUL.FTZ R26, R11, R18 ;  /* 0x000000120b1a7220 */ /* 0x000fe20000410000 */
[----:B------:R-:W-:-:S03]  /*09e0*/  FMUL.FTZ R18, R18, 0.5 ;  /* 0x3f00000012127820 */ /* 0x000fc60000410000 */
[----:B------:R-:W-:-:S04]  /*09f0*/  FFMA R11, -R26, R26, R11 ;  /* 0x0000001a1a0b7223 */ /* 0x000fc8000000010b */
[----:B------:R-:W-:-:S07]  /*0a00*/  FFMA R26, R11, R18, R26 ;  /* 0x000000120b1a7223 */ /* 0x000fce000000001a */
.L_x_13:
[----:B-12---:R-:W-:Y:S05]  /*0a10*/  BSYNC.RECONVERGENT B0 ;  /* 0x0000000000007941 */ /* 0x006fea0003800200 */
.L_x_11:
[----:B------:R-:W0:Y:S01]  /*0a20*/  LDC R23, c[0x0][0x398] ;  /* 0x0000e600ff177b82 */ /* 0x000e220000000800 */
[----:B------:R-:W-:Y:S01]  /*0a30*/  FMNMX R24, R26, 9.9999997473787516356e-05, !PT ;  /* 0x38d1b7171a187809 */ /* 0x000fe20007800000 */
[----:B------:R-:W-:Y:S01]  /*0a40*/  BSSY.RECONVERGENT B3, `(.L_x_14) ;  /* 0x0000035000037945 */ /* 0x000fe20003800200 */
[----:B------:R-:W-:Y:S02]  /*0a50*/  HFMA2 R32, -RZ, RZ, 0, 0 ;  /* 0x00000000ff207431 */ /* 0x000fe400000001ff */
[----:B0-----:R-:W-:-:S13]  /*0a60*/  FSETP.GEU.AND P0, PT, R24, R23, PT ;  /* 0x000000171800720b */ /* 0x001fda0003f0e000 */
[----:B------:R-:W-:Y:S05]  /*0a70*/  @P0 BRA `(.L_x_15) ;  /* 0x0000000000c40947 */ /* 0x000fea0003800000 */
[----:B------:R-:W0:Y:S01]  /*0a80*/  MUFU.RCP R11, R23 ;  /* 0x00000017000b7308 */ /* 0x000e220000001000 */
[----:B------:R-:W-:Y:S07]  /*0a90*/  BSSY.RECONVERGENT B4, `(.L_x_16) ;  /* 0x000000d000047945 */ /* 0x000fee0003800200 */
[----:B------:R-:W1:Y:S01]  /*0aa0*/  FCHK P0, R24, R23 ;  /* 0x0000001718007302 */ /* 0x000e620000000000 */
[----:B0-----:R-:W-:-:S04]  /*0ab0*/  FFMA R18, R11, -R23, 1 ;  /* 0x3f8000000b127423 */ /* 0x001fc80000000817 */
[----:B------:R-:W-:-:S04]  /*0ac0*/  FFMA R11, R11, R18, R11 ;  /* 0x000000120b0b7223 */ /* 0x000fc8000000000b */
[----:B------:R-:W-:-:S04]  /*0ad0*/  FFMA R18, R24, R11, RZ ;  /* 0x0000000b18127223 */ /* 0x000fc800000000ff */
[----:B------:R-:W-:-:S04]  /*0ae0*/  FFMA R19, R18, -R23, R24 ;  /* 0x8000001712137223 */ /* 0x000fc80000000018 */
[----:B------:R-:W-:Y:S01]  /*0af0*/  FFMA R11, R11, R19, R18 ;  /* 0x000000130b0b7223 */ /* 0x000fe20000000012 */
[----:B-1----:R-:W-:Y:S06]  /*0b00*/  @!P0 BRA `(.L_x_17) ;  /* 0x0000000000148947 */ /* 0x002fec0003800000 */
[----:B------:R-:W0:Y:S01]  /*0b10*/  LDCU UR11, c[0x0][0x398] ;  /* 0x00007300ff0b77ac */ /* 0x000e220008000800 */
[----:B------:R-:W-:Y:S02]  /*0b20*/  MOV R27, R24 ;  /* 0x00000018001b7202 */ /* 0x000fe40000000f00 */
[----:B------:R-:W-:Y:S02]  /*0b30*/  MOV R18, 0xb60 ;  /* 0x00000b6000127802 */ /* 0x000fe40000000f00 */
[----:B0-----:R-:W-:-:S07]  /*0b40*/  MOV R11, UR11 ;  /* 0x0000000b000b7c02 */ /* 0x001fce0008000f00 */
[----:B------:R-:W-:Y:S05]  /*0b50*/  CALL.REL.NOINC `($__internal_2_$__cuda_sm3x_div_rn_noftz_f32_slowpath) ;  /* 0x0000005c00287944 */ /* 0x000fea0003c00000 */
.L_x_17:
[----:B------:R-:W-:Y:S05]  /*0b60*/  BSYNC.RECONVERGENT B4 ;  /* 0x0000000000047941 */ /* 0x000fea0003800200 */
.L_x_16:
[----:B------:R-:W-:Y:S01]  /*0b70*/  FMUL R18, R15, R6 ;  /* 0x000000060f127220 */ /* 0x000fe20000400000 */
[----:B------:R-:W-:Y:S01]  /*0b80*/  FADD R11, -R11, 1 ;  /* 0x3f8000000b0b7421 */ /* 0x000fe20000000100 */
[----:B------:R-:W-:Y:S02]  /*0b90*/  BSSY.RECONVERGENT B0, `(.L_x_18) ;  /* 0x000000e000007945 */ /* 0x000fe40003800200 */
[----:B------:R0:W1:Y:S01]  /*0ba0*/  MUFU.RSQ R19, R18 ;  /* 0x0000001200137308 */ /* 0x0000620000001400 */
[----:B------:R-:W-:Y:S01]  /*0bb0*/  IADD3 R23, PT, PT, R18, -0xd000000, RZ ;  /* 0xf300000012177810 */ /* 0x000fe20007ffe0ff */
[----:B------:R-:W-:-:S03]  /*0bc0*/  FMUL R31, R11, R11 ;  /* 0x0000000b0b1f7220 */ /* 0x000fc60000400000 */
[----:B------:R-:W-:-:S13]  /*0bd0*/  ISETP.GT.U32.AND P0, PT, R23, 0x727fffff, PT ;  /* 0x727fffff1700780c */ /* 0x000fda0003f04070 */
[----:B01----:R-:W-:Y:S05]  /*0be0*/  @!P0 BRA `(.L_x_19) ;  /* 0x0000000000108947 */ /* 0x003fea0003800000 */
[----:B------:R-:W-:Y:S02]  /*0bf0*/  MOV R11, R18 ;  /* 0x00000012000b7202 */ /* 0x000fe40000000f00 */
[----:B------:R-:W-:-:S07]  /*0c00*/  MOV R18, 0xc20 ;  /* 0x00000c2000127802 */ /* 0x000fce0000000f00 */
[----:B------:R-:W-:Y:S05]  /*0c10*/  CALL.REL.NOINC `($__internal_1_$__cuda_sm20_sqrt_rn_f32_slowpath) ;  /* 0x0000005800a47944 */ /* 0x000fea0003c00000 */
[----:B------:R-:W-:Y:S05]  /*0c20*/  BRA `(.L_x_20) ;  /* 0x0000000000107947 */ /* 0x000fea0003800000 */
.L_x_19:
[----:B------:R-:W-:Y:S01]  /*0c30*/  FMUL.FTZ R29, R18, R19 ;  /* 0x00000013121d7220 */ /* 0x000fe20000410000 */
[----:B------:R-:W-:-:S03]  /*0c40*/  FMUL.FTZ R11, R19, 0.5 ;  /* 0x3f000000130b7820 */ /* 0x000fc60000410000 */
[----:B------:R-:W-:-:S04]  /*0c50*/  FFMA R18, -R29, R29, R18 ;  /* 0x0000001d1d127223 */ /* 0x000fc80000000112 */
[----:B------:R-:W-:-:S07]  /*0c60*/  FFMA R29, R18, R11, R29 ;  /* 0x0000000b121d7223 */ /* 0x000fce000000001d */
.L_x_20:
[----:B------:R-:W-:Y:S05]  /*0c70*/  BSYNC.RECONVERGENT B0 ;  /* 0x0000000000007941 */ /* 0x000fea0003800200 */
.L_x_18:
[----:B------:R-:W-:Y:S01]  /*0c80*/  FMUL R30, R24, R24 ;  /* 0x00000018181e7220 */ /* 0x000fe20000400000 */
[----:B------:R-:W-:Y:S01]  /*0c90*/  FMUL R18, R29, UR15 ;  /* 0x0000000f1d127c20 */ /* 0x000fe20008400000 */
[----:B------:R-:W-:Y:S02]  /*0ca0*/  BSSY.RECONVERGENT B4, `(.L_x_21) ;  /* 0x000000d000047945 */ /* 0x000fe40003800200 */
[----:B------:R-:W0:Y:S01]  /*0cb0*/  MUFU.RCP R11, R30 ;  /* 0x0000001e000b7308 */ /* 0x000e220000001000 */
[----:B------:R-:W-:-:S07]  /*0cc0*/  FMUL R27, R31, R18 ;  /* 0x000000121f1b7220 */ /* 0x000fce0000400000 */
[----:B------:R-:W1:Y:S01]  /*0cd0*/  FCHK P0, R27, R30 ;  /* 0x0000001e1b007302 */ /* 0x000e620000000000 */
[----:B0-----:R-:W-:-:S04]  /*0ce0*/  FFMA R28, -R30, R11, 1 ;  /* 0x3f8000001e1c7423 */ /* 0x001fc8000000010b */
[----:B------:R-:W-:-:S04]  /*0cf0*/  FFMA R28, R11, R28, R11 ;  /* 0x0000001c0b1c7223 */ /* 0x000fc8000000000b */
[----:B------:R-:W-:-:S04]  /*0d00*/  FFMA R11, R27, R28, RZ ;  /* 0x0000001c1b0b7223 */ /* 0x000fc800000000ff */
[----:B------:R-:W-:-:S04]  /*0d10*/  FFMA R18, -R30, R11, R27 ;  /* 0x0000000b1e127223 */ /* 0x000fc8000000011b */
[----:B------:R-:W-:Y:S01]  /*0d20*/  FFMA R11, R28, R18, R11 ;  /* 0x000000121c0b7223 */ /* 0x000fe2000000000b */
[----:B-1----:R-:W-:Y:S06]  /*0d30*/  @!P0 BRA `(.L_x_22) ;  /* 0x00000000000c8947 */ /* 0x002fec0003800000 */
[----:B------:R-:W-:Y:S02]  /*0d40*/  MOV R11, R30 ;  /* 0x0000001e000b7202 */ /* 0x000fe40000000f00 */
[----:B------:R-:W-:-:S07]  /*0d50*/  MOV R18, 0xd70 ;  /* 0x00000d7000127802 */ /* 0x000fce0000000f00 */
[----:B------:R-:W-:Y:S05]  /*0d60*/  CALL.REL.NOINC `($__internal_2_$__cuda_sm3x_div_rn_noftz_f32_slowpath) ;  /* 0x0000005800a47944 */ /* 0x000fea0003c00000 */
.L_x_22:
[----:B------:R-:W-:Y:S05]  /*0d70*/  BSYNC.RECONVERGENT B4 ;  /* 0x0000000000047941 */ /* 0x000fea0003800200 */
.L_x_21:
[----:B------:R-:W-:-:S07]  /*0d80*/  MOV R32, R11 ;  /* 0x0000000b00207202 */ /* 0x000fce0000000f00 */
.L_x_15:
[----:B------:R-:W-:Y:S05]  /*0d90*/  BSYNC.RECONVERGENT B3 ;  /* 0x0000000000037941 */ /* 0x000fea0003800200 */
.L_x_14:
[----:B------:R-:W-:Y:S01]  /*0da0*/  LOP3.LUT P0, RZ, R5, 0x2, R22, 0x80, !PT ;  /* 0x0000000205ff7812 */ /* 0x000fe20007808016 */
[----:B------:R-:W-:-:S12]  /*0db0*/  BSSY.RECONVERGENT B0, `(.L_x_23) ;  /* 0x0000017000007945 */ /* 0x000fd80003800200 */
[----:B------:R-:W-:Y:S05]  /*0dc0*/  @!P0 BRA `(.L_x_24) ;  /* 0x0000000000548947 */ /* 0x000fea0003800000 */
[C---:B------:R-:W-:Y:S01]  /*0dd0*/  FMUL R22, R15.reuse, R6 ;  /* 0x000000060f167220 */ /* 0x040fe20000400000 */
[----:B------:R-:W-:Y:S02]  /*0de0*/  HFMA2 R18, -RZ, RZ, 1.75, 0 ;  /* 0x3f000000ff127431 */ /* 0x000fe400000001ff */
[----:B------:R-:W-:Y:S01]  /*0df0*/  FADD R15, R15, R6 ;  /* 0x000000060f0f7221 */ /* 0x000fe20000000000 */
[----:B------:R-:W-:Y:S01]  /*0e00*/  BSSY.RECONVERGENT B1, `(.L_x_25) ;  /* 0x0000010000017945 */ /* 0x000fe20003800200 */
[----:B------:R0:W1:Y:S01]  /*0e10*/  MUFU.RSQ R11, R22 ;  /* 0x00000016000b7308 */ /* 0x0000620000001400 */
[----:B------:R-:W-:-:S04]  /*0e20*/  IADD3 R19, PT, PT, R22, -0xd000000, RZ ;  /* 0xf300000016137810 */ /* 0x000fc80007ffe0ff */
[----:B------:R-:W-:Y:S01]  /*0e30*/  ISETP.GT.U32.AND P0, PT, R19, 0x727fffff, PT ;  /* 0x727fffff1300780c */ /* 0x000fe20003f04070 */
[----:B------:R-:W-:-:S04]  /*0e40*/  FFMA R15, R15, R18, 1 ;  /* 0x3f8000000f0f7423 */ /* 0x000fc80000000012 */
[----:B------:R-:W-:-:S04]  /*0e50*/  FADD R15, R24, -R15 ;  /* 0x8000000f180f7221 */ /* 0x000fc80000000000 */
[----:B------:R-:W-:-:S04]  /*0e60*/  FMUL R15, R15, UR16 ;  /* 0x000000100f0f7c20 */ /* 0x000fc80008400000 */
[----:B01----:R-:W-:Y:S05]  /*0e70*/  @!P0 BRA `(.L_x_26) ;  /* 0x0000000000108947 */ /* 0x003fea0003800000 */
[----:B------:R-:W-:Y:S02]  /*0e80*/  MOV R11, R22 ;  /* 0x00000016000b7202 */ /* 0x000fe40000000f00 */
[----:B------:R-:W-:-:S07]  /*0e90*/  MOV R18, 0xeb0 ;  /* 0x00000eb000127802 */ /* 0x000fce0000000f00 */
[----:B------:R-:W-:Y:S05]  /*0ea0*/  CALL.REL.NOINC `($__internal_1_$__cuda_sm20_sqrt_rn_f32_slowpath) ;  /* 0x0000005800007944 */ /* 0x000fea0003c00000 */
[----:B------:R-:W-:Y:S05]  /*0eb0*/  BRA `(.L_x_27) ;  /* 0x0000000000107947 */ /* 0x000fea0003800000 */
.L_x_26:
[----:B------:R-:W-:Y:S01]  /*0ec0*/  FMUL.FTZ R29, R22, R11 ;  /* 0x0000000b161d7220 */ /* 0x000fe20000410000 */
[----:B------:R-:W-:-:S03]  /*0ed0*/  FMUL.FTZ R11, R11, 0.5 ;  /* 0x3f0000000b0b7820 */ /* 0x000fc60000410000 */
[----:B------:R-:W-:-:S04]  /*0ee0*/  FFMA R18, -R29, R29, R22 ;  /* 0x0000001d1d127223 */ /* 0x000fc80000000116 */
[----:B------:R-:W-:-:S07]  /*0ef0*/  FFMA R29, R18, R11, R29 ;  /* 0x0000000b121d7223 */ /* 0x000fce000000001d */
.L_x_27:
[----:B------:R-:W-:Y:S05]  /*0f00*/  BSYNC.RECONVERGENT B1 ;  /* 0x0000000000017941 */ /* 0x000fea0003800200 */
.L_x_25:
[----:B------:R-:W-:-:S07]  /*0f10*/  FFMA R32, R15, R29, R32 ;  /* 0x0000001d0f207223 */ /* 0x000fce0000000020 */
.L_x_24:
[----:B------:R-:W-:Y:S05]  /*0f20*/  BSYNC.RECONVERGENT B0 ;  /* 0x0000000000007941 */ /* 0x000fea0003800200 */
.L_x_23:
[----:B------:R-:W-:Y:S01]  /*0f30*/  FSETP.GEU.AND P0, PT, R26, 9.9999999747524270788e-07, PT ;  /* 0x358637bd1a00780b */ /* 0x000fe20003f0e000 */
[----:B------:R-:W-:Y:S01]  /*0f40*/  BSSY.RECONVERGENT B1, `(.L_x_28) ;  /* 0x0000016000017945 */ /* 0x000fe20003800200 */
[----:B------:R-:W-:Y:S01]  /*0f50*/  HFMA2 R11, -RZ, RZ, 0, 0 ;  /* 0x00000000ff0b7431 */ /* 0x000fe200000001ff */
[----:B------:R-:W-:Y:S02]  /*0f60*/  MOV R18, RZ ;  /* 0x000000ff00127202 */ /* 0x000fe40000000f00 */
[----:B------:R-:W-:-:S08]  /*0f70*/  MOV R22, RZ ;  /* 0x000000ff00167202 */ /* 0x000fd00000000f00 */
[----:B------:R-:W-:Y:S05]  /*0f80*/  @!P0 BRA `(.L_x_29) ;  /* 0x0000000000448947 */ /* 0x000fea0003800000 */
[----:B------:R-:W-:Y:S01]  /*0f90*/  IADD3 R11, PT, PT, R26, 0x1800000, RZ ;  /* 0x018000001a0b7810 */ /* 0x000fe20007ffe0ff */
[----:B------:R-:W-:Y:S03]  /*0fa0*/  BSSY.RECONVERGENT B3, `(.L_x_30) ;  /* 0x000000c000037945 */ /* 0x000fe60003800200 */
[----:B------:R-:W-:-:S04]  /*0fb0*/  LOP3.LUT R11, R11, 0x7f800000, RZ, 0xc0, !PT ;  /* 0x7f8000000b0b7812 */ /* 0x000fc800078ec0ff */
[----:B------:R-:W-:-:S13]  /*0fc0*/  ISETP.GT.U32.AND P0, PT, R11, 0x1ffffff, PT ;  /* 0x01ffffff0b00780c */ /* 0x000fda0003f04070 */
[----:B------:R-:W-:Y:S05]  /*0fd0*/  @P0 BRA `(.L_x_31) ;  /* 0x0000000000100947 */ /* 0x000fea0003800000 */
[----:B------:R-:W-:Y:S02]  /*0fe0*/  MOV R19, R26 ;  /* 0x0000001a00137202 */ /* 0x000fe40000000f00 */
[----:B------:R-:W-:-:S07]  /*0ff0*/  MOV R22, 0x1010 ;  /* 0x0000101000167802 */ /* 0x000fce0000000f00 */
[----:B------:R-:W-:Y:S05]  /*1000*/  CALL.REL.NOINC `($__internal_0_$__cuda_sm20_rcp_rn_f32_slowpath) ;  /* 0x0000005000d87944 */ /* 0x000fea0003c00000 */
[----:B------:R-:W-:Y:S05]  /*1010*/  BRA `(.L_x_32) ;  /* 0x0000000000107947 */ /* 0x000fea0003800000 */
.L_x_31:
[----:B------:R-:W0:Y:S02]  /*1020*/  MUFU.RCP R15, R26 ;  /* 0x0000001a000f7308 */ /* 0x000e240000001000 */
[----:B0-----:R-:W-:-:S04]  /*1030*/  FFMA R11, R15, R26, -1 ;  /* 0xbf8000000f0b7423 */ /* 0x001fc8000000001a */
[----:B------:R-:W-:-:S04]  /*1040*/  FADD.FTZ R18, -R11, -RZ ;  /* 0x800000ff0b127221 */ /* 0x000fc80000010100 */
[----:B------:R-:W-:-:S07]  /*1050*/  FFMA R15, R15, R18, R15 ;  /* 0x000000120f0f7223 */ /* 0x000fce000000000f */
.L_x_32:
[----:B------:R-:W-:Y:S05]  /*1060*/  BSYNC.RECONVERGENT B3 ;  /* 0x0000000000037941 */ /* 0x000fea0003800200 */
.L_x_30:
[-C--:B------:R-:W-:Y:S01]  /*1070*/  FMUL R18, R16, R15.reuse ;  /* 0x0000000f10127220 */ /* 0x080fe20000400000 */
[-C--:B------:R-:W-:Y:S01]  /*1080*/  FMUL R11, R17, R15.reuse ;  /* 0x0000000f110b7220 */ /* 0x080fe20000400000 */
[----:B------:R-:W-:-:S07]  /*1090*/  FMUL R22, R25, R15 ;  /* 0x0000000f19167220 */ /* 0x000fce0000400000 */
.L_x_29:
[----:B------:R-:W-:Y:S05]  /*10a0*/  BSYNC.RECONVERGENT B1 ;  /* 0x0000000000017941 */ /* 0x000fea0003800200 */
.L_x_28:
[----:B------:R-:W-:Y:S01]  /*10b0*/  FMUL R15, R13, R11 ;  /* 0x0000000b0d0f7220 */ /* 0x000fe20000400000 */
[-C--:B------:R-:W-:Y:S01]  /*10c0*/  FFMA R7, R18, R32.reuse, R7 ;  /* 0x0000002012077223 */ /* 0x080fe20000000007 */
[-C--:B------:R-:W-:Y:S01]  /*10d0*/  FFMA R4, R11, R32.reuse, R4 ;  /* 0x000000200b047223 */ /* 0x080fe20000000004 */
[----:B------:R-:W-:Y:S01]  /*10e0*/  FFMA R3, R22, R32, R3 ;  /* 0x0000002016037223 */ /* 0x000fe20000000003 */
[----:B------:R-:W-:-:S04]  /*10f0*/  FFMA R15, R12, R18, R15 ;  /* 0x000000120c0f7223 */ /* 0x000fc8000000000f */
[----:B------:R-:W-:-:S05]  /*1100*/  FFMA R15, R14, R22, R15 ;  /* 0x000000160e0f7223 */ /* 0x000fca000000000f */
[----:B------:R-:W-:-:S13]  /*1110*/  FSETP.GT.AND P0, PT, R15, RZ, PT ;  /* 0x000000ff0f00720b */ /* 0x000fda0003f04000 */
[----:B------:R-:W-:-:S04]  /*1120*/  @P0 FMUL R15, R15, R6 ;  /* 0x000000060f0f0220 */ /* 0x000fc80000400000 */
[----:B------:R-:W-:-:S04]  /*1130*/  @P0 FMUL R16, R15, -0.10000000149011611938 ;  /* 0xbdcccccd0f100820 */ /* 0x000fc80000400000 */
[C---:B------:R-:W-:Y:S01]  /*1140*/  @P0 FFMA R7, R16.reuse, R18, R7 ;  /* 0x0000001210070223 */ /* 0x040fe20000000007 */
[C---:B------:R-:W-:Y:S01]  /*1150*/  @P0 FFMA R4, R16.reuse, R11, R4 ;  /* 0x0000000b10040223 */ /* 0x040fe20000000004 */
[----:B------:R-:W-:-:S07]  /*1160*/  @P0 FFMA R3, R16, R22, R3 ;  /* 0x0000001610030223 */ /* 0x000fce0000000003 */
.L_x_10:
[----:B-12---:R-:W-:Y:S05]  /*1170*/  BSYNC.RECONVERGENT B2 ;  /* 0x0000000000027941 */ /* 0x006fea0003800200 */
.L_x_9:
[----:B------:R-:W-:Y:S01]  /*1180*/  UIADD3 UR11, UPT, UPT, UR8, 0x1, URZ ;  /* 0x00000001080b7890 */ /* 0x000fe2000fffe0ff */
[----:B------:R-:W-:Y:S05]  /*1190*/  BSSY.RECONVERGENT B2, `(.L_x_33) ;  /* 0x0000094000027945 */ /* 0x000fea0003800200 */
[----:B------:R-:W-:-:S13]  /*11a0*/  ISETP.NE.AND P0, PT, R2, UR11, PT ;  /* 0x0000000b02007c0c */ /* 0x000fda000bf05270 */
[----:B------:R-:W-:Y:S05]  /*11b0*/  @!P0 BRA `(.L_x_34) ;  /* 0x0000000800448947 */ /* 0x000fea0003800000 */
[----:B------:R-:W-:Y:S02]  /*11c0*/  MOV R22, UR18 ;  /* 0x0000001200167c02 */ /* 0x000fe40008000f00 */
[----:B------:R-:W-:-:S05]  /*11d0*/  MOV R23, UR19 ;  /* 0x0000001300177c02 */ /* 0x000fca0008000f00 */
[----:B------:R-:W0:Y:S02]  /*11e0*/  LDG.E.U8 R22, desc[UR12][R22.64+0x51] ;  /* 0x0000510c16167981 */ /* 0x000e24000c1e1100 */
[----:B0-----:R-:W-:-:S04]  /*11f0*/  LOP3.LUT R11, R22, 0x1, RZ, 0xc0, !PT ;  /* 0x00000001160b7812 */ /* 0x001fc800078ec0ff */
[----:B------:R-:W-:-:S13]  /*1200*/  ISETP.NE.U32.AND P0, PT, R11, 0x1, PT ;  /* 0x000000010b00780c */ /* 0x000fda0003f05070 */
[----:B------:R-:W-:Y:S05]  /*1210*/  @P0 BRA `(.L_x_34) ;  /* 0x00000008002c0947 */ /* 0x000fea0003800000 */
[----:B------:R-:W0:Y:S01]  /*1220*/  LDS.128 R16, [UR9+0x10] ;  /* 0x00001009ff107984 */ /* 0x000e220008000c00 */
[----:B------:R-:W-:Y:S03]  /*1230*/  BSSY.RECONVERGENT B0, `(.L_x_35) ;  /* 0x0000014000007945 */ /* 0x000fe60003800200 */
[----:B------:R-:W1:Y:S01]  /*1240*/  LDS R15, [UR10+0x4] ;  /* 0x0000040aff0f7984 */ /* 0x000e620008000800 */
[----:B0-----:R-:W-:Y:S01]  /*1250*/  FADD R17, R9, -R17 ;  /* 0x8000001109117221 */ /* 0x001fe20000000000 */
[----:B------:R-:W-:Y:S01]  /*1260*/  FADD R16, R8, -R16 ;  /* 0x8000001008107221 */ /* 0x000fe20000000000 */
[----:B------:R-:W-:Y:S02]  /*1270*/  FADD R25, R10, -R18 ;  /* 0x800000120a197221 */ /* 0x000fe40000000000 */
[----:B------:R-:W-:-:S04]  /*1280*/  FMUL R11, R17, R17 ;  /* 0x00000011110b7220 */ /* 0x000fc80000400000 */
[----:B------:R-:W-:-:S04]  /*1290*/  FFMA R18, R16, R16, R11 ;  /* 0x0000001010127223 */ /* 0x000fc8000000000b */
[----:B------:R-:W-:-:S04]  /*12a0*/  FFMA R11, R25, R25, R18 ;  /* 0x00000019190b7223 */ /* 0x000fc80000000012 */
[----:B------:R0:W2:Y:S01]  /*12b0*/  MUFU.RSQ R18, R11 ;  /* 0x0000000b00127308 */ /* 0x0000a20000001400 */
[----:B------:R-:W-:-:S04]  /*12c0*/  IADD3 R19, PT, PT, R11, -0xd000000, RZ ;  /* 0xf30000000b137810 */ /* 0x000fc80007ffe0ff */
[----:B------:R-:W-:-:S13]  /*12d0*/  ISETP.GT.U32.AND P0, PT, R19, 0x727fffff, PT ;  /* 0x727fffff1300780c */ /* 0x000fda0003f04070 */
[----:B012---:R-:W-:Y:S05]  /*12e0*/  @!P0 BRA `(.L_x_36) ;  /* 0x0000000000108947 */ /* 0x007fea0003800000 */
[----:B------:R-:W-:-:S07]  /*12f0*/  MOV R18, 0x1310 ;  /* 0x0000131000127802 */ /* 0x000fce0000000f00 */
[----:B------:R-:W-:Y:S05]  /*1300*/  CALL.REL.NOINC `($__internal_1_$__cuda_sm20_sqrt_rn_f32_slowpath) ;  /* 0x0000005000e87944 */ /* 0x000fea0003c00000 */
[----:B------:R-:W-:Y:S01]  /*1310*/  MOV R26, R29 ;  /* 0x0000001d001a7202 */ /* 0x000fe20000000f00 */
[----:B------:R-:W-:Y:S06]  /*1320*/  BRA `(.L_x_37) ;  /* 0x0000000000107947 */ /* 0x000fec0003800000 */
.L_x_36:
[----:B------:R-:W-:Y:S01]  /*1330*/  FMUL.FTZ R26, R11, R18 ;  /* 0x000000120b1a7220 */ /* 0x000fe20000410000 */
[----:B------:R-:W-:-:S03]  /*1340*/  FMUL.FTZ R18, R18, 0.5 ;  /* 0x3f00000012127820 */ /* 0x000fc60000410000 */
[----:B------:R-:W-:-:S04]  /*1350*/  FFMA R11, -R26, R26, R11 ;  /* 0x0000001a1a0b7223 */ /* 0x000fc8000000010b */
[----:B------:R-:W-:-:S07]  /*1360*/  FFMA R26, R11, R18, R26 ;  /* 0x000000120b1a7223 */ /* 0x000fce000000001a */
.L_x_37:
[----:B------:R-:W-:Y:S05]  /*1370*/  BSYNC.RECONVERGENT B0 ;  /* 0x0000000000007941 */ /* 0x000fea0003800200 */
.L_x_35:
        /* <DEDUP_REMOVED lines=20> */
.L_x_41:
[----:B------:R-:W-:Y:S05]  /*14c0*/  BSYNC.RECONVERGENT B4 ;  /* 0x0000000000047941 */ /* 0x000fea0003800200 */
.L_x_40:
        /* <DEDUP_REMOVED lines=12> */
.L_x_43:
[----:B------:R-:W-:Y:S01]  /*1590*/  FMUL.FTZ R29, R18, R19 ;  /* 0x00000013121d7220 */ /* 0x000fe20000410000 */
[----:B------:R-:W-:-:S03]  /*15a0*/  FMUL.FTZ R11, R19, 0.5 ;  /* 0x3f000000130b7820 */ /* 0x000fc60000410000 */
[----:B------:R-:W-:-:S04]  /*15b0*/  FFMA R18, -R29, R29, R18 ;  /* 0x0000001d1d127223 */ /* 0x000fc80000000112 */
[----:B------:R-:W-:-:S07]  /*15c0*/  FFMA R29, R18, R11, R29 ;  /* 0x0000000b121d7223 */ /* 0x000fce000000001d */
.L_x_44:
[----:B------:R-:W-:Y:S05]  /*15d0*/  BSYNC.RECONVERGENT B0 ;  /* 0x0000000000007941 */ /* 0x000fea0003800200 */
.L_x_42:
        /* <DEDUP_REMOVED lines=15> */
.L_x_46:
[----:B------:R-:W-:Y:S05]  /*16d0*/  BSYNC.RECONVERGENT B4 ;  /* 0x0000000000047941 */ /* 0x000fea0003800200 */
.L_x_45:
[----:B------:R-:W-:-:S07]  /*16e0*/  MOV R32, R11 ;  /* 0x0000000b00207202 */ /* 0x000fce0000000f00 */
.L_x_39:
[----:B------:R-:W-:Y:S05]  /*16f0*/  BSYNC.RECONVERGENT B3 ;  /* 0x0000000000037941 */ /* 0x000fea0003800200 */
.L_x_38:
        /* <DEDUP_REMOVED lines=18> */
.L_x_50:
[----:B------:R-:W-:Y:S01]  /*1820*/  FMUL.FTZ R29, R22, R11 ;  /* 0x0000000b161d7220 */ /* 0x000fe20000410000 */
[----:B------:R-:W-:-:S03]  /*1830*/  FMUL.FTZ R11, R11, 0.5 ;  /* 0x3f0000000b0b7820 */ /* 0x000fc60000410000 */
[----:B------:R-:W-:-:S04]  /*1840*/  FFMA R18, -R29, R29, R22 ;  /* 0x0000001d1d127223 */ /* 0x000fc80000000116 */
[----:B------:R-:W-:-:S07]  /*1850*/  FFMA R29, R18, R11, R29 ;  /* 0x0000000b121d7223 */ /* 0x000fce000000001d */
.L_x_51:
[----:B------:R-:W-:Y:S05]  /*1860*/  BSYNC.RECONVERGENT B1 ;  /* 0x0000000000017941 */ /* 0x000fea0003800200 */
.L_x_49:
[----:B------:R-:W-:-:S07]  /*1870*/  FFMA R32, R15, R29, R32 ;  /* 0x0000001d0f207223 */ /* 0x000fce0000000020 */
.L_x_48:
[----:B------:R-:W-:Y:S05]  /*1880*/  BSYNC.RECONVERGENT B0 ;  /* 0x0000000000007941 */ /* 0x000fea0003800200 */
.L_x_47:
        /* <DEDUP_REMOVED lines=15> */
.L_x_55:
[----:B------:R-:W0:Y:S02]  /*1980*/  MUFU.RCP R15, R26 ;  /* 0x0000001a000f7308 */ /* 0x000e240000001000 */
[----:B0-----:R-:W-:-:S04]  /*1990*/  FFMA R11, R15, R26, -1 ;  /* 0xbf8000000f0b7423 */ /* 0x001fc8000000001a */
[----:B------:R-:W-:-:S04]  /*19a0*/  FADD.FTZ R18, -R11, -RZ ;  /* 0x800000ff0b127221 */ /* 0x000fc80000010100 */
[----:B------:R-:W-:-:S07]  /*19b0*/  FFMA R15, R15, R18, R15 ;  /* 0x000000120f0f7223 */ /* 0x000fce000000000f */
.L_x_56:
[----:B------:R-:W-:Y:S05]  /*19c0*/  BSYNC.RECONVERGENT B3 ;  /* 0x0000000000037941 */ /* 0x000fea0003800200 */
.L_x_54:
[-C--:B------:R-:W-:Y:S01]  /*19d0*/  FMUL R18, R16, R15.reuse ;  /* 0x0000000f10127220 */ /* 0x080fe20000400000 */
[-C--:B------:R-:W-:Y:S01]  /*19e0*/  FMUL R11, R17, R15.reuse ;  /* 0x0000000f110b7220 */ /* 0x080fe20000400000 */
[----:B------:R-:W-:-:S07]  /*19f0*/  FMUL R22, R25, R15 ;  /* 0x0000000f19167220 */ /* 0x000fce0000400000 */
.L_x_53:
[----:B------:R-:W-:Y:S05]  /*1a00*/  BSYNC.RECONVERGENT B1 ;  /* 0x0000000000017941 */ /* 0x000fea0003800200 */
.L_x_52:
        /* <DEDUP_REMOVED lines=12> */
.L_x_34:
[----:B------:R-:W-:Y:S05]  /*1ad0*/  BSYNC.RECONVERGENT B2 ;  /* 0x0000000000027941 */ /* 0x000fea0003800200 */
.L_x_33:
        /* <DEDUP_REMOVED lines=27> */
.L_x_60:
[----:B------:R-:W-:Y:S01]  /*1c90*/  FMUL.FTZ R26, R11, R18 ;  /* 0x000000120b1a7220 */ /* 0x000fe20000410000 */
[----:B------:R-:W-:-:S03]  /*1ca0*/  FMUL.FTZ R18, R18, 0.5 ;  /* 0x3f00000012127820 */ /* 0x000fc60000410000 */
[----:B------:R-:W-:-:S04]  /*1cb0*/  FFMA R11, -R26, R26, R11 ;  /* 0x0000001a1a0b7223 */ /* 0x000fc8000000010b */
[----:B------:R-:W-:-:S07]  /*1cc0*/  FFMA R26, R11, R18, R26 ;  /* 0x000000120b1a7223 */ /* 0x000fce000000001a */
.L_x_61:
[----:B------:R-:W-:Y:S05]  /*1cd0*/  BSYNC.RECONVERGENT B0 ;  /* 0x0000000000007941 */ /* 0x000fea0003800200 */
.L_x_59:
        /* <DEDUP_REMOVED lines=20> */
.L_x_65:
[----:B------:R-:W-:Y:S05]  /*1e20*/  BSYNC.RECONVERGENT B4 ;  /* 0x0000000000047941 */ /* 0x000fea0003800200 */
.L_x_64:
        /* <DEDUP_REMOVED lines=12> */
.L_x_67:
[----:B------:R-:W-:Y:S01]  /*1ef0*/  FMUL.FTZ R29, R18, R19 ;  /* 0x00000013121d7220 */ /* 0x000fe20000410000 */
[----:B------:R-:W-:-:S03]  /*1f00*/  FMUL.FTZ R11, R19, 0.5 ;  /* 0x3f000000130b7820 */ /* 0x000fc60000410000 */
[----:B------:R-:W-:-:S04]  /*1f10*/  FFMA R18, -R29, R29, R18 ;  /* 0x0000001d1d127223 */ /* 0x000fc80000000112 */
[----:B------:R-:W-:-:S07]  /*1f20*/  FFMA R29, R18, R11, R29 ;  /* 0x0000000b121d7223 */ /* 0x000fce000000001d */
.L_x_68:
[----:B------:R-:W-:Y:S05]  /*1f30*/  BSYNC.RECONVERGENT B0 ;  /* 0x0000000000007941 */ /* 0x000fea0003800200 */
.L_x_66:
        /* <DEDUP_REMOVED lines=15> */
.L_x_70:
[----:B------:R-:W-:Y:S05]  /*2030*/  BSYNC.RECONVERGENT B4 ;  /* 0x0000000000047941 */ /* 0x000fea0003800200 */
.L_x_69:
[----:B------:R-:W-:-:S07]  /*2040*/  MOV R32, R11 ;  /* 0x0000000b00207202 */ /* 0x000fce0000000f00 */
.L_x_63:
[----:B------:R-:W-:Y:S05]  /*2050*/  BSYNC.RECONVERGENT B3 ;  /* 0x0000000000037941 */ /* 0x000fea0003800200 */
.L_x_62:
        /* <DEDUP_REMOVED lines=18> */
.L_x_74:
[----:B------:R-:W-:Y:S01]  /*2180*/  FMUL.FTZ R29, R22, R11 ;  /* 0x0000000b161d7220 */ /* 0x000fe20000410000 */
[----:B------:R-:W-:-:S03]  /*2190*/  FMUL.FTZ R11, R11, 0.5 ;  /* 0x3f0000000b0b7820 */ /* 0x000fc60000410000 */
[----:B------:R-:W-:-:S04]  /*21a0*/  FFMA R18, -R29, R29, R22 ;  /* 0x0000001d1d127223 */ /* 0x000fc80000000116 */
[----:B------:R-:W-:-:S07]  /*21b0*/  FFMA R29, R18, R11, R29 ;  /* 0x0000000b121d7223 */ /* 0x000fce000000001d */
.L_x_75:
[----:B------:R-:W-:Y:S05]  /*21c0*/  BSYNC.RECONVERGENT B1 ;  /* 0x0000000000017941 */ /* 0x000fea0003800200 */
.L_x_73:
[----:B------:R-:W-:-:S07]  /*21d0*/  FFMA R32, R15, R29, R32 ;  /* 0x0000001d0f207223 */ /* 0x000fce0000000020 */
.L_x_72:
[----:B------:R-:W-:Y:S05]  /*21e0*/  BSYNC.RECONVERGENT B0 ;  /* 0x0000000000007941 */ /* 0x000fea0003800200 */
.L_x_71:
        /* <DEDUP_REMOVED lines=15> */
.L_x_79:
[----:B------:R-:W0:Y:S02]  /*22e0*/  MUFU.RCP R15, R26 ;  /* 0x0000001a000f7308 */ /* 0x000e240000001000 */
[----:B0-----:R-:W-:-:S04]  /*22f0*/  FFMA R11, R15, R26, -1 ;  /* 0xbf8000000f0b7423 */ /* 0x001fc8000000001a */
[----:B------:R-:W-:-:S04]  /*2300*/  FADD.FTZ R18, -R11, -RZ ;  /* 0x800000ff0b127221 */ /* 0x000fc80000010100 */
[----:B------:R-:W-:-:S07]  /*2310*/  FFMA R15, R15, R18, R15 ;  /* 0x000000120f0f7223 */ /* 0x000fce000000000f */
.L_x_80:
[----:B------:R-:W-:Y:S05]  /*2320*/  BSYNC.RECONVERGENT B3 ;  /* 0x0000000000037941 */ /* 0x000fea0003800200 */
.L_x_78:
[-C--:B------:R-:W-:Y:S01]  /*2330*/  FMUL R18, R16, R15.reuse ;  /* 0x0000000f10127220 */ /* 0x080fe20000400000 */
[-C--:B------:R-:W-:Y:S01]  /*2340*/  FMUL R11, R17, R15.reuse ;  /* 0x0000000f110b7220 */ /* 0x080fe20000400000 */
[----:B------:R-:W-:-:S07]  /*2350*/  FMUL R22, R25, R15 ;  /* 0x0000000f19167220 */ /* 0x000fce0000400000 */
.L_x_77:
[----:B------:R-:W-:Y:S05]  /*2360*/  BSYNC.RECONVERGENT B1 ;  /* 0x0000000000017941 */ /* 0x000fea0003800200 */
.L_x_76:
        /* <DEDUP_REMOVED lines=12> */
.L_x_58:
[----:B------:R-:W-:Y:S05]  /*2430*/  BSYNC.RECONVERGENT B2 ;  /* 0x0000000000027941 */ /* 0x000fea0003800200 */
.L_x_57:
        /* <DEDUP_REMOVED lines=27> */
.L_x_84:
[----:B------:R-:W-:Y:S01]  /*25f0*/  FMUL.FTZ R26, R11, R18 ;  /* 0x000000120b1a7220 */ /* 0x000fe20000410000 */
[----:B------:R-:W-:-:S03]  /*2600*/  FMUL.FTZ R18, R18, 0.5 ;  /* 0x3f00000012127820 */ /* 0x000fc60000410000 */
[----:B------:R-:W-:-:S04]  /*2610*/  FFMA R11, -R26, R26, R11 ;  /* 0x0000001a1a0b7223 */ /* 0x000fc8000000010b */
[----:B------:R-:W-:-:S07]  /*2620*/  FFMA R26, R11, R18, R26 ;  /* 0x000000120b1a7223 */ /* 0x000fce000000001a */
.L_x_85:
[----:B------:R-:W-:Y:S05]  /*2630*/  BSYNC.RECONVERGENT B0 ;  /* 0x0000000000007941 */ /* 0x000fea0003800200 */
.L_x_83:
        /* <DEDUP_REMOVED lines=20> */
.L_x_89:
[----:B------:R-:W-:Y:S05]  /*2780*/  BSYNC.RECONVERGENT B4 ;  /* 0x0000000000047941 */ /* 0x000fea0003800200 */
.L_x_88:
        /* <DEDUP_REMOVED lines=12> */
.L_x_91:
[----:B------:R-:W-:Y:S01]  /*2850*/  FMUL.FTZ R29, R18, R19 ;  /* 0x00000013121d7220 */ /* 0x000fe20000410000 */
[----:B------:R-:W-:-:S03]  /*2860*/  FMUL.FTZ R11, R19, 0.5 ;  /* 0x3f000000130b7820 */ /* 0x000fc60000410000 */
[----:B------:R-:W-:-:S04]  /*2870*/  FFMA R18, -R29, R29, R18 ;  /* 0x0000001d1d127223 */ /* 0x000fc80000000112 */
[----:B------:R-:W-:-:S07]  /*2880*/  FFMA R29, R18, R11, R29 ;  /* 0x0000000b121d7223 */ /* 0x000fce000000001d */
.L_x_92:
[----:B------:R-:W-:Y:S05]  /*2890*/  BSYNC.RECONVERGENT B0 ;  /* 0x0000000000007941 */ /* 0x000fea0003800200 */
.L_x_90:
        /* <DEDUP_REMOVED lines=15> */
.L_x_94:
[----:B------:R-:W-:Y:S05]  /*2990*/  BSYNC.RECONVERGENT B4 ;  /* 0x0000000000047941 */ /* 0x000fea0003800200 */
.L_x_93:
[----:B------:R-:W-:-:S07]  /*29a0*/  MOV R32, R11 ;  /* 0x0000000b00207202 */ /* 0x000fce0000000f00 */
.L_x_87:
[----:B------:R-:W-:Y:S05]  /*29b0*/  BSYNC.RECONVERGENT B3 ;  /* 0x0000000000037941 */ /* 0x000fea0003800200 */
.L_x_86:
        /* <DEDUP_REMOVED lines=18> */
.L_x_98:
[----:B------:R-:W-:Y:S01]  /*2ae0*/  FMUL.FTZ R29, R22, R11 ;  /* 0x0000000b161d7220 */ /* 0x000fe20000410000 */
[----:B------:R-:W-:-:S03]  /*2af0*/  FMUL.FTZ R11, R11, 0.5 ;  /* 0x3f0000000b0b7820 */ /* 0x000fc60000410000 */
[----:B------:R-:W-:-:S04]  /*2b00*/  FFMA R18, -R29, R29, R22 ;  /* 0x0000001d1d127223 */ /* 0x000fc80000000116 */
[----:B------:R-:W-:-:S07]  /*2b10*/  FFMA R29, R18, R11, R29 ;  /* 0x0000000b121d7223 */ /* 0x000fce000000001d */
.L_x_99:
[----:B------:R-:W-:Y:S05]  /*2b20*/  BSYNC.RECONVERGENT B1 ;  /* 0x0000000000017941 */ /* 0x000fea0003800200 */
.L_x_97:
[----:B------:R-:W-:-:S07]  /*2b30*/  FFMA R32, R15, R29, R32 ;  /* 0x0000001d0f207223 */ /* 0x000fce0000000020 */
.L_x_96:
[----:B------:R-:W-:Y:S05]  /*2b40*/  BSYNC.RECONVERGENT B0 ;  /* 0x0000000000007941 */ /* 0x000fea0003800200 */
.L_x_95:
        /* <DEDUP_REMOVED lines=15> */
.L_x_103:
[----:B------:R-:W0:Y:S02]  /*2c40*/  MUFU.RCP R15, R26 ;  /* 0x0000001a000f7308 */ /* 0x000e240000001000 */
[----:B0-----:R-:W-:-:S04]  /*2c50*/  FFMA R11, R15, R26, -1 ;  /* 0xbf8000000f0b7423 */ /* 0x001fc8000000001a */
[----:B------:R-:W-:-:S04]  /*2c60*/  FADD.FTZ R18, -R11, -RZ ;  /* 0x800000ff0b127221 */ /* 0x000fc80000010100 */
[----:B------:R-:W-:-:S07]  /*2c70*/  FFMA R15, R15, R18, R15 ;  /* 0x000000120f0f7223 */ /* 0x000fce000000000f */
.L_x_104:
[----:B------:R-:W-:Y:S05]  /*2c80*/  BSYNC.RECONVERGENT B3 ;  /* 0x0000000000037941 */ /* 0x000fea0003800200 */
.L_x_102:
[-C--:B------:R-:W-:Y:S01]  /*2c90*/  FMUL R18, R16, R15.reuse ;  /* 0x0000000f10127220 */ /* 0x080fe20000400000 */
[-C--:B------:R-:W-:Y:S01]  /*2ca0*/  FMUL R11, R17, R15.reuse ;  /* 0x0000000f110b7220 */ /* 0x080fe20000400000 */
[----:B------:R-:W-:-:S07]  /*2cb0*/  FMUL R22, R25, R15 ;  /* 0x0000000f19167220 */ /* 0x000fce0000400000 */
.L_x_101:
[----:B------:R-:W-:Y:S05]  /*2cc0*/  BSYNC.RECONVERGENT B1 ;  /* 0x0000000000017941 */ /* 0x000fea0003800200 */
.L_x_100:
        /* <DEDUP_REMOVED lines=12> */
.L_x_82:
[----:B------:R-:W-:Y:S05]  /*2d90*/  BSYNC.RECONVERGENT B2 ;  /* 0x0000000000027941 */ /* 0x000fea0003800200 */
.L_x_81:
        /* <DEDUP_REMOVED lines=27> */
.L_x_108:
[----:B------:R-:W-:Y:S01]  /*2f50*/  FMUL.FTZ R26, R11, R18 ;  /* 0x000000120b1a7220 */ /* 0x000fe20000410000 */
[----:B------:R-:W-:-:S03]  /*2f60*/  FMUL.FTZ R18, R18, 0.5 ;  /* 0x3f00000012127820 */ /* 0x000fc60000410000 */
[----:B------:R-:W-:-:S04]  /*2f70*/  FFMA R11, -R26, R26, R11 ;  /* 0x0000001a1a0b7223 */ /* 0x000fc8000000010b */
[----:B------:R-:W-:-:S07]  /*2f80*/  FFMA R26, R11, R18, R26 ;  /* 0x000000120b1a7223 */ /* 0x000fce000000001a */
.L_x_109:
[----:B------:R-:W-:Y:S05]  /*2f90*/  BSYNC.RECONVERGENT B0 ;  /* 0x0000000000007941 */ /* 0x000fea0003800200 */
.L_x_107:
        /* <DEDUP_REMOVED lines=20> */
.L_x_113:
[----:B------:R-:W-:Y:S05]  /*30e0*/  BSYNC.RECONVERGENT B4 ;  /* 0x0000000000047941 */ /* 0x000fea0003800200 */
.L_x_112:
        /* <DEDUP_REMOVED lines=12> */
.L_x_115:
[----:B------:R-:W-:Y:S01]  /*31b0*/  FMUL.FTZ R29, R18, R19 ;  /* 0x00000013121d7220 */ /* 0x000fe20000410000 */
[----:B------:R-:W-:-:S03]  /*31c0*/  FMUL.FTZ R11, R19, 0.5 ;  /* 0x3f000000130b7820 */ /* 0x000fc60000410000 */
[----:B------:R-:W-:-:S04]  /*31d0*/  FFMA R18, -R29, R29, R18 ;  /* 0x0000001d1d127223 */ /* 0x000fc80000000112 */
[----:B------:R-:W-:-:S07]  /*31e0*/  FFMA R29, R18, R11, R29 ;  /* 0x0000000b121d7223 */ /* 0x000fce000000001d */
.L_x_116:
[----:B------:R-:W-:Y:S05]  /*31f0*/  BSYNC.RECONVERGENT B0 ;  /* 0x0000000000007941 */ /* 0x000fea0003800200 */
.L_x_114:
        /* <DEDUP_REMOVED lines=15> */
.L_x_118:
[----:B------:R-:W-:Y:S05]  /*32f0*/  BSYNC.RECONVERGENT B4 ;  /* 0x0000000000047941 */ /* 0x000fea0003800200 */
.L_x_117:
[----:B------:R-:W-:-:S07]  /*3300*/  MOV R32, R11 ;  /* 0x0000000b00207202 */ /* 0x000fce0000000f00 */
.L_x_111:
[----:B------:R-:W-:Y:S05]  /*3310*/  BSYNC.RECONVERGENT B3 ;  /* 0x0000000000037941 */ /* 0x000fea0003800200 */
.L_x_110:
        /* <DEDUP_REMOVED lines=18> */
.L_x_122:
[----:B------:R-:W-:Y:S01]  /*3440*/  FMUL.FTZ R29, R22, R11 ;  /* 0x0000000b161d7220 */ /* 0x000fe20000410000 */
[----:B------:R-:W-:-:S03]  /*3450*/  FMUL.FTZ R11, R11, 0.5 ;  /* 0x3f0000000b0b7820 */ /* 0x000fc60000410000 */
[----:B------:R-:W-:-:S04]  /*3460*/  FFMA R18, -R29, R29, R22 ;  /* 0x0000001d1d127223 */ /* 0x000fc80000000116 */
[----:B------:R-:W-:-:S07]  /*3470*/  FFMA R29, R18, R11, R29 ;  /* 0x0000000b121d7223 */ /* 0x000fce000000001d */
.L_x_123:
[----:B------:R-:W-:Y:S05]  /*3480*/  BSYNC.RECONVERGENT B1 ;  /* 0x0000000000017941 */ /* 0x000fea0003800200 */
.L_x_121:
[----:B------:R-:W-:-:S07]  /*3490*/  FFMA R32, R15, R29, R32 ;  /* 0x0000001d0f207223 */ /* 0x000fce0000000020 */
.L_x_120:
[----:B------:R-:W-:Y:S05]  /*34a0*/  BSYNC.RECONVERGENT B0 ;  /* 0x0000000000007941 */ /* 0x000fea0003800200 */
.L_x_119:
        /* <DEDUP_REMOVED lines=15> */
.L_x_127:
[----:B------:R-:W0:Y:S02]  /*35a0*/  MUFU.RCP R15, R26 ;  /* 0x0000001a000f7308 */ /* 0x000e240000001000 */
[----:B0-----:R-:W-:-:S04]  /*35b0*/  FFMA R11, R15, R26, -1 ;  /* 0xbf8000000f0b7423 */ /* 0x001fc8000000001a */
[----:B------:R-:W-:-:S04]  /*35c0*/  FADD.FTZ R18, -R11, -RZ ;  /* 0x800000ff0b127221 */ /* 0x000fc80000010100 */
[----:B------:R-:W-:-:S07]  /*35d0*/  FFMA R15, R15, R18, R15 ;  /* 0x000000120f0f7223 */ /* 0x000fce000000000f */
.L_x_128:
[----:B------:R-:W-:Y:S05]  /*35e0*/  BSYNC.RECONVERGENT B3 ;  /* 0x0000000000037941 */ /* 0x000fea0003800200 */
.L_x_126:
[-C--:B------:R-:W-:Y:S01]  /*35f0*/  FMUL R18, R16, R15.reuse ;  /* 0x0000000f10127220 */ /* 0x080fe20000400000 */
[-C--:B------:R-:W-:Y:S01]  /*3600*/  FMUL R11, R17, R15.reuse ;  /* 0x0000000f110b7220 */ /* 0x080fe20000400000 */
[----:B------:R-:W-:-:S07]  /*3610*/  FMUL R22, R25, R15 ;  /* 0x0000000f19167220 */ /* 0x000fce0000400000 */
.L_x_125:
[----:B------:R-:W-:Y:S05]  /*3620*/  BSYNC.RECONVERGENT B1 ;  /* 0x0000000000017941 */ /* 0x000fea0003800200 */
.L_x_124:
        /* <DEDUP_REMOVED lines=12> */
.L_x_106:
[----:B------:R-:W-:Y:S05]  /*36f0*/  BSYNC.RECONVERGENT B2 ;  /* 0x0000000000027941 */ /* 0x000fea0003800200 */
.L_x_105:
        /* <DEDUP_REMOVED lines=27> */
.L_x_132:
[----:B------:R-:W-:Y:S01]  /*38b0*/  FMUL.FTZ R26, R11, R18 ;  /* 0x000000120b1a7220 */ /* 0x000fe20000410000 */
[----:B------:R-:W-:-:S03]  /*38c0*/  FMUL.FTZ R18, R18, 0.5 ;  /* 0x3f00000012127820 */ /* 0x000fc60000410000 */
[----:B------:R-:W-:-:S04]  /*38d0*/  FFMA R11, -R26, R26, R11 ;  /* 0x0000001a1a0b7223 */ /* 0x000fc8000000010b */
[----:B------:R-:W-:-:S07]  /*38e0*/  FFMA R26, R11, R18, R26 ;  /* 0x000000120b1a7223 */ /* 0x000fce000000001a */
.L_x_133:
[----:B------:R-:W-:Y:S05]  /*38f0*/  BSYNC.RECONVERGENT B0 ;  /* 0x0000000000007941 */ /* 0x000fea0003800200 */
.L_x_131:
        /* <DEDUP_REMOVED lines=20> */
.L_x_137:
[----:B------:R-:W-:Y:S05]  /*3a40*/  BSYNC.RECONVERGENT B4 ;  /* 0x0000000000047941 */ /* 0x000fea0003800200 */
.L_x_136:
        /* <DEDUP_REMOVED lines=12> */
.L_x_139:
[----:B------:R-:W-:Y:S01]  /*3b10*/  FMUL.FTZ R29, R18, R19 ;  /* 0x00000013121d7220 */ /* 0x000fe20000410000 */
[----:B------:R-:W-:-:S03]  /*3b20*/  FMUL.FTZ R11, R19, 0.5 ;  /* 0x3f000000130b7820 */ /* 0x000fc60000410000 */
[----:B------:R-:W-:-:S04]  /*3b30*/  FFMA R18, -R29, R29, R18 ;  /* 0x0000001d1d127223 */ /* 0x000fc80000000112 */
[----:B------:R-:W-:-:S07]  /*3b40*/  FFMA R29, R18, R11, R29 ;  /* 0x0000000b121d7223 */ /* 0x000fce000000001d */
.L_x_140:
[----:B------:R-:W-:Y:S05]  /*3b50*/  BSYNC.RECONVERGENT B0 ;  /* 0x0000000000007941 */ /* 0x000fea0003800200 */
.L_x_138:
        /* <DEDUP_REMOVED lines=15> */
.L_x_142:
[----:B------:R-:W-:Y:S05]  /*3c50*/  BSYNC.RECONVERGENT B4 ;  /* 0x0000000000047941 */ /* 0x000fea0003800200 */
.L_x_141:
[----:B------:R-:W-:-:S07]  /*3c60*/  MOV R32, R11 ;  /* 0x0000000b00207202 */ /* 0x000fce0000000f00 */
.L_x_135:
[----:B------:R-:W-:Y:S05]  /*3c70*/  BSYNC.RECONVERGENT B3 ;  /* 0x0000000000037941 */ /* 0x000fea0003800200 */
.L_x_134:
        /* <DEDUP_REMOVED lines=18> */
.L_x_146:
[----:B------:R-:W-:Y:S01]  /*3da0*/  FMUL.FTZ R29, R22, R11 ;  /* 0x0000000b161d7220 */ /* 0x000fe20000410000 */
[----:B------:R-:W-:-:S03]  /*3db0*/  FMUL.FTZ R11, R11, 0.5 ;  /* 0x3f0000000b0b7820 */ /* 0x000fc60000410000 */
[----:B------:R-:W-:-:S04]  /*3dc0*/  FFMA R18, -R29, R29, R22 ;  /* 0x0000001d1d127223 */ /* 0x000fc80000000116 */
[----:B------:R-:W-:-:S07]  /*3dd0*/  FFMA R29, R18, R11, R29 ;  /* 0x0000000b121d7223 */ /* 0x000fce000000001d */
.L_x_147:
[----:B------:R-:W-:Y:S05]  /*3de0*/  BSYNC.RECONVERGENT B1 ;  /* 0x0000000000017941 */ /* 0x000fea0003800200 */
.L_x_145:
[----:B------:R-:W-:-:S07]  /*3df0*/  FFMA R32, R15, R29, R32 ;  /* 0x0000001d0f207223 */ /* 0x000fce0000000020 */
.L_x_144:
[----:B------:R-:W-:Y:S05]  /*3e00*/  BSYNC.RECONVERGENT B0 ;  /* 0x0000000000007941 */ /* 0x000fea0003800200 */
.L_x_143:
        /* <DEDUP_REMOVED lines=15> */
.L_x_151:
[----:B------:R-:W0:Y:S02]  /*3f00*/  MUFU.RCP R15, R26 ;  /* 0x0000001a000f7308 */ /* 0x000e240000001000 */
[----:B0-----:R-:W-:-:S04]  /*3f10*/  FFMA R11, R15, R26, -1 ;  /* 0xbf8000000f0b7423 */ /* 0x001fc8000000001a */
[----:B------:R-:W-:-:S04]  /*3f20*/  FADD.FTZ R18, -R11, -RZ ;  /* 0x800000ff0b127221 */ /* 0x000fc80000010100 */
[----:B------:R-:W-:-:S07]  /*3f30*/  FFMA R15, R15, R18, R15 ;  /* 0x000000120f0f7223 */ /* 0x000fce000000000f */
.L_x_152:
[----:B------:R-:W-:Y:S05]  /*3f40*/  BSYNC.RECONVERGENT B3 ;  /* 0x0000000000037941 */ /* 0x000fea0003800200 */
.L_x_150:
[-C--:B------:R-:W-:Y:S01]  /*3f50*/  FMUL R18, R16, R15.reuse ;  /* 0x0000000f10127220 */ /* 0x080fe20000400000 */
[-C--:B------:R-:W-:Y:S01]  /*3f60*/  FMUL R11, R17, R15.reuse ;  /* 0x0000000f110b7220 */ /* 0x080fe20000400000 */
[----:B------:R-:W-:-:S07]  /*3f70*/  FMUL R22, R25, R15 ;  /* 0x0000000f19167220 */ /* 0x000fce0000400000 */
.L_x_149:
[----:B------:R-:W-:Y:S05]  /*3f80*/  BSYNC.RECONVERGENT B1 ;  /* 0x0000000000017941 */ /* 0x000fea0003800200 */
.L_x_148:
        /* <DEDUP_REMOVED lines=12> */
.L_x_130:
[----:B------:R-:W-:Y:S05]  /*4050*/  BSYNC.RECONVERGENT B2 ;  /* 0x0000000000027941 */ /* 0x000fea0003800200 */
.L_x_129:
        /* <DEDUP_REMOVED lines=27> */
.L_x_156:
[----:B------:R-:W-:Y:S01]  /*4210*/  FMUL.FTZ R26, R11, R18 ;  /* 0x000000120b1a7220 */ /* 0x000fe20000410000 */
[----:B------:R-:W-:-:S03]  /*4220*/  FMUL.FTZ R18, R18, 0.5 ;  /* 0x3f00000012127820 */ /* 0x000fc60000410000 */
[----:B------:R-:W-:-:S04]  /*4230*/  FFMA R11, -R26, R26, R11 ;  /* 0x0000001a1a0b7223 */ /* 0x000fc8000000010b */
[----:B------:R-:W-:-:S07]  /*4240*/  FFMA R26, R11, R18, R26 ;  /* 0x000000120b1a7223 */ /* 0x000fce000000001a */
.L_x_157:
[----:B------:R-:W-:Y:S05]  /*4250*/  BSYNC.RECONVERGENT B0 ;  /* 0x0000000000007941 */ /* 0x000fea0003800200 */
.L_x_155:
        /* <DEDUP_REMOVED lines=20> */
.L_x_161:
[----:B------:R-:W-:Y:S05]  /*43a0*/  BSYNC.RECONVERGENT B4 ;  /* 0x0000000000047941 */ /* 0x000fea0003800200 */
.L_x_160:
        /* <DEDUP_REMOVED lines=12> */
.L_x_163:
[----:B------:R-:W-:Y:S01]  /*4470*/  FMUL.FTZ R29, R18, R19 ;  /* 0x00000013121d7220 */ /* 0x000fe20000410000 */
[----:B------:R-:W-:-:S03]  /*4480*/  FMUL.FTZ R11, R19, 0.5 ;  /* 0x3f000000130b7820 */ /* 0x000fc60000410000 */
[----:B------:R-:W-:-:S04]  /*4490*/  FFMA R18, -R29, R29, R18 ;  /* 0x0000001d1d127223 */ /* 0x000fc80000000112 */
[----:B------:R-:W-:-:S07]  /*44a0*/  FFMA R29, R18, R11, R29 ;  /* 0x0000000b121d7223 */ /* 0x000fce000000001d */
.L_x_164:
[----:B------:R-:W-:Y:S05]  /*44b0*/  BSYNC.RECONVERGENT B0 ;  /* 0x0000000000007941 */ /* 0x000fea0003800200 */
.L_x_162:
        /* <DEDUP_REMOVED lines=15> */
.L_x_166:
[----:B------:R-:W-:Y:S05]  /*45b0*/  BSYNC.RECONVERGENT B4 ;  /* 0x0000000000047941 */ /* 0x000fea0003800200 */
.L_x_165:
[----:B------:R-:W-:-:S07]  /*45c0*/  MOV R32, R11 ;  /* 0x0000000b00207202 */ /* 0x000fce0000000f00 */
.L_x_159:
[----:B------:R-:W-:Y:S05]  /*45d0*/  BSYNC.RECONVERGENT B3 ;  /* 0x0000000000037941 */ /* 0x000fea0003800200 */
.L_x_158:
        /* <DEDUP_REMOVED lines=18> */
.L_x_170:
[----:B------:R-:W-:Y:S01]  /*4700*/  FMUL.FTZ R29, R22, R11 ;  /* 0x0000000b161d7220 */ /* 0x000fe20000410000 */
[----:B------:R-:W-:-:S03]  /*4710*/  FMUL.FTZ R11, R11, 0.5 ;  /* 0x3f0000000b0b7820 */ /* 0x000fc60000410000 */
[----:B------:R-:W-:-:S04]  /*4720*/  FFMA R18, -R29, R29, R22 ;  /* 0x0000001d1d127223 */ /* 0x000fc80000000116 */
[----:B------:R-:W-:-:S07]  /*4730*/  FFMA R29, R18, R11, R29 ;  /* 0x0000000b121d7223 */ /* 0x000fce000000001d */
.L_x_171:
[----:B------:R-:W-:Y:S05]  /*4740*/  BSYNC.RECONVERGENT B1 ;  /* 0x0000000000017941 */ /* 0x000fea0003800200 */
.L_x_169:
[----:B------:R-:W-:-:S07]  /*4750*/  FFMA R32, R15, R29, R32 ;  /* 0x0000001d0f207223 */ /* 0x000fce0000000020 */
.L_x_168:
[----:B------:R-:W-:Y:S05]  /*4760*/  BSYNC.RECONVERGENT B0 ;  /* 0x0000000000007941 */ /* 0x000fea0003800200 */
.L_x_167:
        /* <DEDUP_REMOVED lines=15> */
.L_x_175:
[----:B------:R-:W0:Y:S02]  /*4860*/  MUFU.RCP R15, R26 ;  /* 0x0000001a000f7308 */ /* 0x000e240000001000 */
[----:B0-----:R-:W-:-:S04]  /*4870*/  FFMA R11, R15, R26, -1 ;  /* 0xbf8000000f0b7423 */ /* 0x001fc8000000001a */
[----:B------:R-:W-:-:S04]  /*4880*/  FADD.FTZ R18, -R11, -RZ ;  /* 0x800000ff0b127221 */ /* 0x000fc80000010100 */
[----:B------:R-:W-:-:S07]  /*4890*/  FFMA R15, R15, R18, R15 ;  /* 0x000000120f0f7223 */ /* 0x000fce000000000f */
.L_x_176:
[----:B------:R-:W-:Y:S05]  /*48a0*/  BSYNC.RECONVERGENT B3 ;  /* 0x0000000000037941 */ /* 0x000fea0003800200 */
.L_x_174:
[-C--:B------:R-:W-:Y:S01]  /*48b0*/  FMUL R18, R16, R15.reuse ;  /* 0x0000000f10127220 */ /* 0x080fe20000400000 */
[-C--:B------:R-:W-:Y:S01]  /*48c0*/  FMUL R11, R17, R15.reuse ;  /* 0x0000000f110b7220 */ /* 0x080fe20000400000 */
[----:B------:R-:W-:-:S07]  /*48d0*/  FMUL R22, R25, R15 ;  /* 0x0000000f19167220 */ /* 0x000fce0000400000 */
.L_x_173:
[----:B------:R-:W-:Y:S05]  /*48e0*/  BSYNC.RECONVERGENT B1 ;  /* 0x0000000000017941 */ /* 0x000fea0003800200 */
.L_x_172:
        /* <DEDUP_REMOVED lines=12> */
.L_x_154:
[----:B------:R-:W-:Y:S05]  /*49b0*/  BSYNC.RECONVERGENT B2 ;  /* 0x0000000000027941 */ /* 0x000fea0003800200 */
.L_x_153:
        /* <DEDUP_REMOVED lines=27> */
.L_x_180:
[----:B------:R-:W-:Y:S01]  /*4b70*/  FMUL.FTZ R26, R11, R18 ;  /* 0x000000120b1a7220 */ /* 0x000fe20000410000 */
[----:B------:R-:W-:-:S03]  /*4b80*/  FMUL.FTZ R18, R18, 0.5 ;  /* 0x3f00000012127820 */ /* 0x000fc60000410000 */
[----:B------:R-:W-:-:S04]  /*4b90*/  FFMA R11, -R26, R26, R11 ;  /* 0x0000001a1a0b7223 */ /* 0x000fc8000000010b */
[----:B------:R-:W-:-:S07]  /*4ba0*/  FFMA R26, R11, R18, R26 ;  /* 0x000000120b1a7223 */ /* 0x000fce000000001a */
.L_x_181:
[----:B------:R-:W-:Y:S05]  /*4bb0*/  BSYNC.RECONVERGENT B0 ;  /* 0x0000000000007941 */ /* 0x000fea0003800200 */
.L_x_179:
        /* <DEDUP_REMOVED lines=20> */
.L_x_185:
[----:B------:R-:W-:Y:S05]  /*4d00*/  BSYNC.RECONVERGENT B4 ;  /* 0x0000000000047941 */ /* 0x000fea0003800200 */
.L_x_184:
        /* <DEDUP_REMOVED lines=12> */
.L_x_187:
[----:B------:R-:W-:Y:S01]  /*4dd0*/  FMUL.FTZ R29, R18, R19 ;  /* 0x00000013121d7220 */ /* 0x000fe20000410000 */
[----:B------:R-:W-:-:S03]  /*4de0*/  FMUL.FTZ R11, R19, 0.5 ;  /* 0x3f000000130b7820 */ /* 0x000fc60000410000 */
[----:B------:R-:W-:-:S04]  /*4df0*/  FFMA R18, -R29, R29, R18 ;  /* 0x0000001d1d127223 */ /* 0x000fc80000000112 */
[----:B------:R-:W-:-:S07]  /*4e00*/  FFMA R29, R18, R11, R29 ;  /* 0x0000000b121d7223 */ /* 0x000fce000000001d */
.L_x_188:
[----:B------:R-:W-:Y:S05]  /*4e10*/  BSYNC.RECONVERGENT B0 ;  /* 0x0000000000007941 */ /* 0x000fea0003800200 */
.L_x_186:
        /* <DEDUP_REMOVED lines=15> */
.L_x_190:
[----:B------:R-:W-:Y:S05]  /*4f10*/  BSYNC.RECONVERGENT B4 ;  /* 0x0000000000047941 */ /* 0x000fea0003800200 */
.L_x_189:
[----:B------:R-:W-:-:S07]  /*4f20*/  MOV R32, R11 ;  /* 0x0000000b00207202 */ /* 0x000fce0000000f00 */
.L_x_183:
[----:B------:R-:W-:Y:S05]  /*4f30*/  BSYNC.RECONVERGENT B3 ;  /* 0x0000000000037941 */ /* 0x000fea0003800200 */
.L_x_182:
        /* <DEDUP_REMOVED lines=18> */
.L_x_194:
[----:B------:R-:W-:Y:S01]  /*5060*/  FMUL.FTZ R29, R22, R11 ;  /* 0x0000000b161d7220 */ /* 0x000fe20000410000 */
[----:B------:R-:W-:-:S03]  /*5070*/  FMUL.FTZ R11, R11, 0.5 ;  /* 0x3f0000000b0b7820 */ /* 0x000fc60000410000 */
[----:B------:R-:W-:-:S04]  /*5080*/  FFMA R18, -R29, R29, R22 ;  /* 0x0000001d1d127223 */ /* 0x000fc80000000116 */
[----:B------:R-:W-:-:S07]  /*5090*/  FFMA R29, R18, R11, R29 ;  /* 0x0000000b121d7223 */ /* 0x000fce000000001d */
.L_x_195:
[----:B------:R-:W-:Y:S05]  /*50a0*/  BSYNC.RECONVERGENT B1 ;  /* 0x0000000000017941 */ /* 0x000fea0003800200 */
.L_x_193:
[----:B------:R-:W-:-:S07]  /*50b0*/  FFMA R32, R15, R29, R32 ;  /* 0x0000001d0f207223 */ /* 0x000fce0000000020 */
.L_x_192:
[----:B------:R-:W-:Y:S05]  /*50c0*/  BSYNC.RECONVERGENT B0 ;  /* 0x0000000000007941 */ /* 0x000fea0003800200 */
.L_x_191:
        /* <DEDUP_REMOVED lines=15> */
.L_x_199:
[----:B------:R-:W0:Y:S02]  /*51c0*/  MUFU.RCP R15, R26 ;  /* 0x0000001a000f7308 */ /* 0x000e240000001000 */
[----:B0-----:R-:W-:-:S04]  /*51d0*/  FFMA R11, R15, R26, -1 ;  /* 0xbf8000000f0b7423 */ /* 0x001fc8000000001a */
[----:B------:R-:W-:-:S04]  /*51e0*/  FADD.FTZ R18, -R11, -RZ ;  /* 0x800000ff0b127221 */ /* 0x000fc80000010100 */
[----:B------:R-:W-:-:S07]  /*51f0*/  FFMA R15, R15, R18, R15 ;  /* 0x000000120f0f7223 */ /* 0x000fce000000000f */
.L_x_200:
[----:B------:R-:W-:Y:S05]  /*5200*/  BSYNC.RECONVERGENT B3 ;  /* 0x0000000000037941 */ /* 0x000fea0003800200 */
.L_x_198:
[-C--:B------:R-:W-:Y:S01]  /*5210*/  FMUL R18, R16, R15.reuse ;  /* 0x0000000f10127220 */ /* 0x080fe20000400000 */
[-C--:B------:R-:W-:Y:S01]  /*5220*/  FMUL R11, R17, R15.reuse ;  /* 0x0000000f110b7220 */ /* 0x080fe20000400000 */
[----:B------:R-:W-:-:S07]  /*5230*/  FMUL R22, R24, R15 ;  /* 0x0000000f18167220 */ /* 0x000fce0000400000 */
.L_x_197:
[----:B------:R-:W-:Y:S05]  /*5240*/  BSYNC.RECONVERGENT B1 ;  /* 0x0000000000017941 */ /* 0x000fea0003800200 */
.L_x_196:
        /* <DEDUP_REMOVED lines=12> */
.L_x_178:
[----:B------:R-:W-:Y:S05]  /*5310*/  BSYNC.RECONVERGENT B2 ;  /* 0x0000000000027941 */ /* 0x000fea0003800200 */
.L_x_177:
[----:B------:R-:W-:Y:S05]  /*5320*/  BRA.U UP0, `(.L_x_201) ;  /* 0xffffffb500147547 */ /* 0x000fea000b83ffff */
.L_x_8:
[----:B------:R-:W-:-:S09]  /*5330*/  UISETP.NE.AND UP0, UPT, UR17, URZ, UPT ;  /* 0x000000ff1100728c */ /* 0x000fd2000bf05270 */
[----:B------:R-:W-:Y:S05]  /*5340*/  BRA.U !UP0, `(.L_x_7) ;  /* 0x00000009089c7547 */ /* 0x000fea000b800000 */
[----:B------:R-:W1:Y:S01]  /*5350*/  LDCU UR15, c[0x0][0x390] ;  /* 0x00007200ff0f77ac */ /* 0x000e620008000800 */
[----:B------:R-:W2:Y:S01]  /*5360*/  LDCU UR16, c[0x0][0x38c] ;  /* 0x00007180ff1077ac */ /* 0x000ea20008000800 */
[----:B------:R-:W3:Y:S01]  /*5370*/  LDCU.64 UR18, c[0x0][0x380] ;  /* 0x00007000ff1277ac */ /* 0x000ee20008000a00 */
[----:B------:R-:W-:-:S05]  /*5380*/  UMOV UR6, URZ ;  /* 0x000000ff00067c82 */ /* 0x000fca0008000000 */
.L_x_226:
[----:B------:R-:W-:Y:S01]  /*5390*/  UIMAD UR11, UR14, UR4, UR5 ;  /* 0x000000040e0b72a4 */ /* 0x000fe2000f8e0205 */
[----:B------:R-:W-:Y:S01]  /*53a0*/  BSSY.RECONVERGENT B2, `(.L_x_202) ;  /* 0x000009f000027945 */ /* 0x000fe20003800200 */
[----:B------:R-:W-:-:S04]  /*53b0*/  UIADD3 UR6, UPT, UPT, UR6, 0x1, URZ ;  /* 0x0000000106067890 */ /* 0x000fc8000fffe0ff */
[----:B------:R-:W-:Y:S01]  /*53c0*/  ISETP.NE.AND P0, PT, R2, UR11, PT ;  /* 0x0000000b02007c0c */ /* 0x000fe2000bf05270 */
[----:B------:R-:W-:-:S12]  /*53d0*/  UISETP.NE.AND UP0, UPT, UR6, UR17, UPT ;  /* 0x000000110600728c */ /* 0x000fd8000bf05270 */
[----:B------:R-:W-:Y:S05]  /*53e0*/  @!P0 BRA `(.L_x_203) ;  /* 0x0000000800688947 */ /* 0x000fea0003800000 */
[----:B---3--:R-:W-:-:S06]  /*53f0*/  UIMAD.WIDE.U32 UR8, UR11, 0x30, UR18 ;  /* 0x000000300b0878a5 */ /* 0x008fcc000f8e0012 */
[----:B------:R-:W-:Y:S02]  /*5400*/  MOV R22, UR8 ;  /* 0x0000000800167c02 */ /* 0x000fe40008000f00 */
[----:B------:R-:W-:-:S05]  /*5410*/  MOV R23, UR9 ;  /* 0x0000000900177c02 */ /* 0x000fca0008000f00 */
[----:B------:R-:W0:Y:S02]  /*5420*/  LDG.E.U8 R22, desc[UR12][R22.64+0x21] ;  /* 0x0000210c16167981 */ /* 0x000e24000c1e1100 */
[----:B0-----:R-:W-:-:S04]  /*5430*/  LOP3.LUT R11, R22, 0x1, RZ, 0xc0, !PT ;  /* 0x00000001160b7812 */ /* 0x001fc800078ec0ff */
[----:B------:R-:W-:-:S13]  /*5440*/  ISETP.NE.U32.AND P0, PT, R11, 0x1, PT ;  /* 0x000000010b00780c */ /* 0x000fda0003f05070 */
[----:B------:R-:W-:Y:S05]  /*5450*/  @P0 BRA `(.L_x_203) ;  /* 0x00000008004c0947 */ /* 0x000fea0003800000 */
[----:B------:R-:W0:Y:S01]  /*5460*/  S2UR UR10, SR_CgaCtaId ;  /* 0x00000000000a79c3 */ /* 0x000e220000008800 */
[----:B------:R-:W-:Y:S01]  /*5470*/  UMOV UR9, 0x400 ;  /* 0x0000040000097882 */ /* 0x000fe20000000000 */
[----:B------:R-:W-:Y:S01]  /*5480*/  BSSY.RECONVERGENT B0, `(.L_x_204) ;  /* 0x000001b000007945 */ /* 0x000fe20003800200 */
[----:B0-----:R-:W-:Y:S02]  /*5490*/  ULEA UR8, UR10, UR9, 0x18 ;  /* 0x000000090a087291 */ /* 0x001fe4000f8ec0ff */
[----:B------:R-:W-:Y:S02]  /*54a0*/  UIADD3 UR9, UPT, UPT, UR9, 0x1000, URZ ;  /* 0x0000100009097890 */ /* 0x000fe4000fffe0ff */
[----:B------:R-:W-:-:S09]  /*54b0*/  ULEA UR8, UR5, UR8, 0x4 ;  /* 0x0000000805087291 */ /* 0x000fd2000f8e20ff */
[----:B------:R-:W0:Y:S01]  /*54c0*/  LDS.128 R16, [UR8] ;  /* 0x00000008ff107984 */ /* 0x000e220008000c00 */
[----:B------:R-:W-:-:S04]  /*54d0*/  ULEA UR8, UR10, UR9, 0x18 ;  /* 0x000000090a087291 */ /* 0x000fc8000f8ec0ff */
[----:B------:R-:W-:-:S09]  /*54e0*/  ULEA UR8, UR5, UR8, 0x2 ;  /* 0x0000000805087291 */ /* 0x000fd2000f8e10ff */
        /* <DEDUP_REMOVED lines=11> */
[----:B------:R-:W-:Y:S02]  /*55a0*/  MOV R11, R18 ;  /* 0x00000012000b7202 */ /* 0x000fe40000000f00 */
[----:B------:R-:W-:-:S07]  /*55b0*/  MOV R18, 0x55d0 ;  /* 0x000055d000127802 */ /* 0x000fce0000000f00 */
[----:B-12---:R-:W-:Y:S05]  /*55c0*/  CALL.REL.NOINC `($__internal_1_$__cuda_sm20_sqrt_rn_f32_slowpath) ;  /* 0x0000001000387944 */ /* 0x006fea0003c00000 */
[----:B------:R-:W-:Y:S01]  /*55d0*/  MOV R25, R29 ;  /* 0x0000001d00197202 */ /* 0x000fe20000000f00 */
[----:B------:R-:W-:Y:S06]  /*55e0*/  BRA `(.L_x_206) ;  /* 0x0000000000107947 */ /* 0x000fec0003800000 */
.L_x_205:
[----:B------:R-:W-:Y:S01]  /*55f0*/  FMUL.FTZ R25, R18, R11 ;  /* 0x0000000b12197220 */ /* 0x000fe20000410000 */
[----:B------:R-:W-:-:S03]  /*5600*/  FMUL.FTZ R11, R11, 0.5 ;  /* 0x3f0000000b0b7820 */ /* 0x000fc60000410000 */
[----:B------:R-:W-:-:S04]  /*5610*/  FFMA R18, -R25, R25, R18 ;  /* 0x0000001919127223 */ /* 0x000fc80000000112 */
[----:B------:R-:W-:-:S07]  /*5620*/  FFMA R25, R18, R11, R25 ;  /* 0x0000000b12197223 */ /* 0x000fce0000000019 */
.L_x_206:
[----:B-12---:R-:W-:Y:S05]  /*5630*/  BSYNC.RECONVERGENT B0 ;  /* 0x0000000000007941 */ /* 0x006fea0003800200 */
.L_x_204:
        /* <DEDUP_REMOVED lines=20> */
.L_x_210:
[----:B------:R-:W-:Y:S05]  /*5780*/  BSYNC.RECONVERGENT B4 ;  /* 0x0000000000047941 */ /* 0x000fea0003800200 */
.L_x_209:
        /* <DEDUP_REMOVED lines=12> */
.L_x_212:
[----:B------:R-:W-:Y:S01]  /*5850*/  FMUL.FTZ R29, R18, R19 ;  /* 0x00000013121d7220 */ /* 0x000fe20000410000 */
[----:B------:R-:W-:-:S03]  /*5860*/  FMUL.FTZ R11, R19, 0.5 ;  /* 0x3f000000130b7820 */ /* 0x000fc60000410000 */
[----:B------:R-:W-:-:S04]  /*5870*/  FFMA R18, -R29, R29, R18 ;  /* 0x0000001d1d127223 */ /* 0x000fc80000000112 */
[----:B------:R-:W-:-:S07]  /*5880*/  FFMA R29, R18, R11, R29 ;  /* 0x0000000b121d7223 */ /* 0x000fce000000001d */
.L_x_213:
[----:B------:R-:W-:Y:S05]  /*5890*/  BSYNC.RECONVERGENT B0 ;  /* 0x0000000000007941 */ /* 0x000fea0003800200 */
.L_x_211:
        /* <DEDUP_REMOVED lines=15> */
.L_x_215:
[----:B------:R-:W-:Y:S05]  /*5990*/  BSYNC.RECONVERGENT B4 ;  /* 0x0000000000047941 */ /* 0x000fea0003800200 */
.L_x_214:
[----:B------:R-:W-:-:S07]  /*59a0*/  MOV R32, R11 ;  /* 0x0000000b00207202 */ /* 0x000fce0000000f00 */
.L_x_208:
[----:B------:R-:W-:Y:S05]  /*59b0*/  BSYNC.RECONVERGENT B3 ;  /* 0x0000000000037941 */ /* 0x000fea0003800200 */
.L_x_207:
        /* <DEDUP_REMOVED lines=18> */
.L_x_219:
[----:B------:R-:W-:Y:S01]  /*5ae0*/  FMUL.FTZ R29, R22, R11 ;  /* 0x0000000b161d7220 */ /* 0x000fe20000410000 */
[----:B------:R-:W-:-:S03]  /*5af0*/  FMUL.FTZ R11, R11, 0.5 ;  /* 0x3f0000000b0b7820 */ /* 0x000fc60000410000 */
[----:B------:R-:W-:-:S04]  /*5b00*/  FFMA R18, -R29, R29, R22 ;  /* 0x0000001d1d127223 */ /* 0x000fc80000000116 */
[----:B------:R-:W-:-:S07]  /*5b10*/  FFMA R29, R18, R11, R29 ;  /* 0x0000000b121d7223 */ /* 0x000fce000000001d */
.L_x_220:
[----:B------:R-:W-:Y:S05]  /*5b20*/  BSYNC.RECONVERGENT B1 ;  /* 0x0000000000017941 */ /* 0x000fea0003800200 */
.L_x_218:
[----:B------:R-:W-:-:S07]  /*5b30*/  FFMA R32, R15, R29, R32 ;  /* 0x0000001d0f207223 */ /* 0x000fce0000000020 */
.L_x_217:
[----:B------:R-:W-:Y:S05]  /*5b40*/  BSYNC.RECONVERGENT B0 ;  /* 0x0000000000007941 */ /* 0x000fea0003800200 */
.L_x_216:
        /* <DEDUP_REMOVED lines=15> */
.L_x_224:
[----:B------:R-:W0:Y:S02]  /*5c40*/  MUFU.RCP R18, R25 ;  /* 0x0000001900127308 */ /* 0x000e240000001000 */
[----:B0-----:R-:W-:-:S04]  /*5c50*/  FFMA R11, R18, R25, -1 ;  /* 0xbf800000120b7423 */ /* 0x001fc80000000019 */
[----:B------:R-:W-:-:S04]  /*5c60*/  FADD.FTZ R11, -R11, -RZ ;  /* 0x800000ff0b0b7221 */ /* 0x000fc80000010100 */
[----:B------:R-:W-:-:S07]  /*5c70*/  FFMA R15, R18, R11, R18 ;  /* 0x0000000b120f7223 */ /* 0x000fce0000000012 */
.L_x_225:
[----:B------:R-:W-:Y:S05]  /*5c80*/  BSYNC.RECONVERGENT B3 ;  /* 0x0000000000037941 */ /* 0x000fea0003800200 */
.L_x_223:
[-C--:B------:R-:W-:Y:S01]  /*5c90*/  FMUL R18, R16, R15.reuse ;  /* 0x0000000f10127220 */ /* 0x080fe20000400000 */
[-C--:B------:R-:W-:Y:S01]  /*5ca0*/  FMUL R11, R17, R15.reuse ;  /* 0x0000000f110b7220 */ /* 0x080fe20000400000 */
[----:B------:R-:W-:-:S07]  /*5cb0*/  FMUL R22, R26, R15 ;  /* 0x0000000f1a167220 */ /* 0x000fce0000400000 */
.L_x_222:
[----:B------:R-:W-:Y:S05]  /*5cc0*/  BSYNC.RECONVERGENT B1 ;  /* 0x0000000000017941 */ /* 0x000fea0003800200 */
.L_x_221:
        /* <DEDUP_REMOVED lines=12> */
.L_x_203:
[----:B-123--:R-:W-:Y:S05]  /*5d90*/  BSYNC.RECONVERGENT B2 ;  /* 0x0000000000027941 */ /* 0x00efea0003800200 */
.L_x_202:
[----:B------:R-:W-:Y:S01]  /*5da0*/  UIADD3 UR5, UPT, UPT, UR5, 0x1, URZ ;  /* 0x0000000105057890 */ /* 0x000fe2000fffe0ff */
[----:B------:R-:W-:Y:S11]  /*5db0*/  BRA.U UP0, `(.L_x_226) ;  /* 0xfffffff500747547 */ /* 0x000ff6000b83ffff */
.L_x_7:
[----:B------:R-:W-:Y:S01]  /*5dc0*/  BAR.SYNC.DEFER_BLOCKING 0x0 ;  /* 0x0000000000007b1d */ /* 0x000fe20000010000 */
[----:B------:R-:W-:-:S04]  /*5dd0*/  UIADD3 UR4, UPT, UPT, UR4, 0x1, URZ ;  /* 0x0000000104047890 */ /* 0x000fc8000fffe0ff */
[----:B------:R-:W-:-:S09]  /*5de0*/  UISETP.NE.AND UP0, UPT, UR4, UR7, UPT ;  /* 0x000000070400728c */ /* 0x000fd2000bf05270 */
[----:B------:R-:W-:Y:S05]  /*5df0*/  BRA.U UP0, `(.L_x_227) ;  /* 0xffffffa5007c7547 */ /* 0x000fea000b83ffff */
.L_x_2:
[----:B-----5:R-:W-:Y:S01]  /*5e00*/  FADD R15, R6, 0.5 ;  /* 0x3f000000060f7421 */ /* 0x020fe20000000000 */
[----:B------:R-:W-:Y:S01]  /*5e10*/  UMOV UR5, 0x40000000 ;  /* 0x4000000000057882 */ /* 0x000fe20000000000 */
[----:B------:R-:W1:Y:S01]  /*5e20*/  LDCU UR4, c[0x0][0x394] ;  /* 0x00007280ff0477ac */ /* 0x000e620008000800 */
[----:B0-----:R-:W-:Y:S01]  /*5e30*/  MOV R16, UR5 ;  /* 0x0000000500107c02 */ /* 0x001fe20008000f00 */
[----:B------:R-:W0:Y:S01]  /*5e40*/  MUFU.RCP R0, R15 ;  /* 0x0000000f00007308 */ /* 0x000e220000001000 */
[----:B------:R-:W-:Y:S01]  /*5e50*/  FADD R2, R12, R7 ;  /* 0x000000070c027221 */ /* 0x000fe20000000000 */
[----:B------:R-:W-:Y:S06]  /*5e60*/  BSSY.RECONVERGENT B2, `(.L_x_228) ;  /* 0x0000012000027945 */ /* 0x000fec0003800200 */
[----:B------:R-:W2:Y:S01]  /*5e70*/  FCHK P0, R16, R15 ;  /* 0x0000000f10007302 */ /* 0x000ea20000000000 */
[----:B-1----:R-:W-:Y:S01]  /*5e80*/  FMUL R2, R2, UR4 ;  /* 0x0000000402027c20 */ /* 0x002fe20008400000 */
[----:B0-----:R-:W-:-:S04]  /*5e90*/  FFMA R5, -R15, R0, 1 ;  /* 0x3f8000000f057423 */ /* 0x001fc80000000100 */
[----:B------:R-:W-:Y:S01]  /*5ea0*/  FFMA R0, R0, R5, R0 ;  /* 0x0000000500007223 */ /* 0x000fe20000000000 */
[----:B------:R-:W-:Y:S01]  /*5eb0*/  FADD R5, R14, R3 ;  /* 0x000000030e057221 */ /* 0x000fe20000000000 */
[----:B------:R-:W-:Y:S02]  /*5ec0*/  FADD R3, R13, R4 ;  /* 0x000000040d037221 */ /* 0x000fe40000000000 */
[----:B------:R-:W-:Y:S01]  /*5ed0*/  FFMA R11, R0, 2, RZ ;  /* 0x40000000000b7823 */ /* 0x000fe200000000ff */
[----:B------:R-:W-:Y:S01]  /*5ee0*/  FMUL R5, R5, UR4 ;  /* 0x0000000405057c20 */ /* 0x000fe20008400000 */
[----:B------:R-:W-:Y:S02]  /*5ef0*/  FMUL R3, R3, UR4 ;  /* 0x0000000403037c20 */ /* 0x000fe40008400000 */
[----:B------:R-:W-:-:S04]  /*5f00*/  FFMA R6, -R15, R11, 2 ;  /* 0x400000000f067423 */ /* 0x000fc8000000010b */
[----:B------:R-:W-:Y:S01]  /*5f10*/  FFMA R7, R0, R6, R11 ;  /* 0x0000000600077223 */ /* 0x000fe2000000000b */
[----:B--2---:R-:W-:Y:S06]  /*5f20*/  @!P0 BRA `(.L_x_229) ;  /* 0x0000000000148947 */ /* 0x004fec0003800000 */
[----:B------:R-:W-:Y:S01]  /*5f30*/  HFMA2 R27, -RZ, RZ, 2, 0 ;  /* 0x40000000ff1b7431 */ /* 0x000fe200000001ff */
[----:B------:R-:W-:Y:S02]  /*5f40*/  MOV R11, R15 ;  /* 0x0000000f000b7202 */ /* 0x000fe40000000f00 */
[----:B------:R-:W-:-:S07]  /*5f50*/  MOV R18, 0x5f70 ;  /* 0x00005f7000127802 */ /* 0x000fce0000000f00 */
[----:B------:R-:W-:Y:S05]  /*5f60*/  CALL.REL.NOINC `($__internal_2_$__cuda_sm3x_div_rn_noftz_f32_slowpath) ;  /* 0x0000000800247944 */ /* 0x000fea0003c00000 */
[----:B------:R-:W-:-:S07]  /*5f70*/  MOV R7, R11 ;  /* 0x0000000b00077202 */ /* 0x000fce0000000f00 */
.L_x_229:
[----:B------:R-:W-:Y:S05]  /*5f80*/  BSYNC.RECONVERGENT B2 ;  /* 0x0000000000027941 */ /* 0x000fea0003800200 */
.L_x_228:
[----:B------:R-:W-:Y:S01]  /*5f90*/  FMUL R11, R3, R3 ;  /* 0x00000003030b7220 */ /* 0x000fe20000400000 */
[----:B------:R-:W-:Y:S03]  /*5fa0*/  BSSY.RECONVERGENT B0, `(.L_x_230) ;  /* 0x0000010000007945 */ /* 0x000fe60003800200 */
[----:B------:R-:W-:-:S04]  /*5fb0*/  FFMA R0, R2, R2, R11 ;  /* 0x0000000202007223 */ /* 0x000fc8000000000b */
[----:B------:R-:W-:-:S04]  /*5fc0*/  FFMA R0, R5, R5, R0 ;  /* 0x0000000505007223 */ /* 0x000fc80000000000 */
[----:B------:R0:W1:Y:S01]  /*5fd0*/  MUFU.RSQ R13, R0 ;  /* 0x00000000000d7308 */ /* 0x0000620000001400 */
[----:B------:R-:W-:-:S04]  /*5fe0*/  IADD3 R4, PT, PT, R0, -0xd000000, RZ ;  /* 0xf300000000047810 */ /* 0x000fc80007ffe0ff */
[----:B------:R-:W-:-:S13]  /*5ff0*/  ISETP.GT.U32.AND P0, PT, R4, 0x727fffff, PT ;  /* 0x727fffff0400780c */ /* 0x000fda0003f04070 */
[----:B01----:R-:W-:Y:S05]  /*6000*/  @!P0 BRA `(.L_x_231) ;  /* 0x0000000000148947 */ /* 0x003fea0003800000 */
[----:B------:R-:W-:Y:S02]  /*6010*/  MOV R11, R0 ;  /* 0x00000000000b7202 */ /* 0x000fe40000000f00 */
[----:B------:R-:W-:-:S07]  /*6020*/  MOV R18, 0x6040 ;  /* 0x0000604000127802 */ /* 0x000fce0000000f00 */
[----:B------:R-:W-:Y:S05]  /*6030*/  CALL.REL.NOINC `($__internal_1_$__cuda_sm20_sqrt_rn_f32_slowpath) ;  /* 0x00000004009c7944 */ /* 0x000fea0003c00000 */
[----:B------:R-:W-:Y:S01]  /*6040*/  MOV R11, R29 ;  /* 0x0000001d000b7202 */ /* 0x000fe20000000f00 */
[----:B------:R-:W-:Y:S06]  /*6050*/  BRA `(.L_x_232) ;  /* 0x0000000000107947 */ /* 0x000fec0003800000 */
.L_x_231:
[----:B------:R-:W-:Y:S01]  /*6060*/  FMUL.FTZ R11, R0, R13 ;  /* 0x0000000d000b7220 */ /* 0x000fe20000410000 */
[----:B------:R-:W-:-:S03]  /*6070*/  FMUL.FTZ R4, R13, 0.5 ;  /* 0x3f0000000d047820 */ /* 0x000fc60000410000 */
[----:B------:R-:W-:-:S04]  /*6080*/  FFMA R0, -R11, R11, R0 ;  /* 0x0000000b0b007223 */ /* 0x000fc80000000100 */
[----:B------:R-:W-:-:S07]  /*6090*/  FFMA R11, R0, R4, R11 ;  /* 0x00000004000b7223 */ /* 0x000fce000000000b */
.L_x_232:
[----:B------:R-:W-:Y:S05]  /*60a0*/  BSYNC.RECONVERGENT B0 ;  /* 0x0000000000007941 */ /* 0x000fea0003800200 */
.L_x_230:
[----:B------:R-:W-:Y:S01]  /*60b0*/  FSETP.GT.AND P0, PT, R11, R7, PT ;  /* 0x000000070b00720b */ /* 0x000fe20003f04000 */
[----:B------:R-:W-:-:S12]  /*60c0*/  BSSY.RECONVERGENT B2, `(.L_x_233) ;  /* 0x0000013000027945 */ /* 0x000fd80003800200 */
[----:B------:R-:W-:Y:S05]  /*60d0*/  @!P0 BRA `(.L_x_234) ;  /* 0x0000000000448947 */ /* 0x000fea0003800000 */
        /* <DEDUP_REMOVED lines=9> */
[----:B------:R-:W-:Y:S02]  /*6170*/  MOV R27, R7 ;  /* 0x00000007001b7202 */ /* 0x000fe40000000f00 */
[----:B------:R-:W-:-:S07]  /*6180*/  MOV R18, 0x61a0 ;  /* 0x000061a000127802 */ /* 0x000fce0000000f00 */
[----:B------:R-:W-:Y:S05]  /*6190*/  CALL.REL.NOINC `($__internal_2_$__cuda_sm3x_div_rn_noftz_f32_slowpath) ;  /* 0x0000000400987944 */ /* 0x000fea0003c00000 */
[----:B------:R-:W-:-:S07]  /*61a0*/  MOV R0, R11 ;  /* 0x0000000b00007202 */ /* 0x000fce0000000f00 */
.L_x_236:
[----:B------:R-:W-:Y:S05]  /*61b0*/  BSYNC.RECONVERGENT B3 ;  /* 0x0000000000037941 */ /* 0x000fea0003800200 */
.L_x_235:
[-C--:B------:R-:W-:Y:S01]  /*61c0*/  FMUL R5, R5, R0.reuse ;  /* 0x0000000005057220 */ /* 0x080fe20000400000 */
[-C--:B------:R-:W-:Y:S01]  /*61d0*/  FMUL R2, R2, R0.reuse ;  /* 0x0000000002027220 */ /* 0x080fe20000400000 */
[----:B------:R-:W-:-:S07]  /*61e0*/  FMUL R3, R3, R0 ;  /* 0x0000000003037220 */ /* 0x000fce0000400000 */
.L_x_234:
[----:B------:R-:W-:Y:S05]  /*61f0*/  BSYNC.RECONVERGENT B2 ;  /* 0x0000000000027941 */ /* 0x000fea0003800200 */
.L_x_233:
[----:B------:R-:W0:Y:S01]  /*6200*/  LDC R0, c[0x0][0x39c] ;  /* 0x0000e700ff007b82 */ /* 0x000e220000000800 */
[----:B------:R-:W-:Y:S01]  /*6210*/  FADD R8, R8, R2 ;  /* 0x0000000208087221 */ /* 0x000fe20000000000 */
[----:B------:R-:W-:Y:S01]  /*6220*/  FADD R9, R9, R3 ;  /* 0x0000000309097221 */ /* 0x000fe20000000000 */
[----:B------:R-:W-:Y:S01]  /*6230*/  FADD R7, R10, R5 ;  /* 0x000000050a077221 */ /* 0x000fe20000000000 */
[----:B0-----:R-:W-:-:S13]  /*6240*/  FSETP.GT.AND P0, PT, R0, RZ, PT ;  /* 0x000000ff0000720b */ /* 0x001fda0003f04000 */
[----:B------:R-:W-:Y:S05]  /*6250*/  @!P0 BRA `(.L_x_237) ;  /* 0x0000000000308947 */ /* 0x000fea0003800000 */
[-C--:B------:R-:W-:Y:S02]  /*6260*/  FMNMX R7, R7, R0.reuse, PT ;  /* 0x0000000007077209 */ /* 0x080fe40003800000 */
[-C--:B------:R-:W-:Y:S02]  /*6270*/  FMNMX R8, R8, R0.reuse, PT ;  /* 0x0000000008087209 */ /* 0x080fe40003800000 */
[-C--:B------:R-:W-:Y:S02]  /*6280*/  FMNMX R9, R9, R0.reuse, PT ;  /* 0x0000000009097209 */ /* 0x080fe40003800000 */
[-C--:B------:R-:W-:Y:S02]  /*6290*/  FMNMX R7, R7, -R0.reuse, !PT ;  /* 0x8000000007077209 */ /* 0x080fe40007800000 */
[-C--:B------:R-:W-:Y:S02]  /*62a0*/  FMNMX R8, R8, -R0.reuse, !PT ;  /* 0x8000000008087209 */ /* 0x080fe40007800000 */
[----:B------:R-:W-:Y:S01]  /*62b0*/  FMNMX R9, R9, -R0, !PT ;  /* 0x8000000009097209 */ /* 0x000fe20007800000 */
[----:B------:R-:W-:-:S03]  /*62c0*/  FMUL R0, R0, 0.89999997615814208984 ;  /* 0x3f66666600007820 */ /* 0x000fc60000400000 */
[----:B------:R-:W-:-:S04]  /*62d0*/  FMNMX3 R11, |R8|, |R9|, |R7|, !PT ;  /* 0x40000009080b7276 */ /* 0x000fc80007800607 */
[----:B------:R-:W-:-:S13]  /*62e0*/  FSETP.GT.AND P0, PT, R11, R0, PT ;  /* 0x000000000b00720b */ /* 0x000fda0003f04000 */
[----:B------:R-:W-:Y:S01]  /*62f0*/  @P0 FMUL R5, R5, 0.89999997615814208984 ;  /* 0x3f66666605050820 */ /* 0x000fe20000400000 */
[----:B------:R-:W-:Y:S01]  /*6300*/  @P0 FMUL R2, R2, 0.89999997615814208984 ;  /* 0x3f66666602020820 */ /* 0x000fe20000400000 */
[----:B------:R-:W-:-:S07]  /*6310*/  @P0 FMUL R3, R3, 0.89999997615814208984 ;  /* 0x3f66666603030820 */ /* 0x000fce0000400000 */
.L_x_237:
[----:B------:R-:W-:Y:S04]  /*6320*/  STG.E.64 desc[UR12][R20.64], R8 ;  /* 0x0000000814007986 */ /* 0x000fe8000c101b0c */
[----:B------:R-:W-:Y:S04]  /*6330*/  STG.E.64 desc[UR12][R20.64+0x10], R2 ;  /* 0x0000100214007986 */ /* 0x000fe8000c101b0c */
[----:B------:R-:W-:Y:S04]  /*6340*/  STG.E desc[UR12][R20.64+0x8], R7 ;  /* 0x0000080714007986 */ /* 0x000fe8000c10190c */
[----:B------:R-:W-:Y:S01]  /*6350*/  STG.E desc[UR12][R20.64+0x18], R5 ;  /* 0x0000180514007986 */ /* 0x000fe2000c10190c */
[----:B------:R-:W-:Y:S05]  /*6360*/  EXIT ;  /* 0x000000000000794d */ /* 0x000fea0003800000 */
        .weak           $__internal_0_$__cuda_sm20_rcp_rn_f32_slowpath
        .type           $__internal_0_$__cuda_sm20_rcp_rn_f32_slowpath,@function
        .size           $__internal_0_$__cuda_sm20_rcp_rn_f32_slowpath,($__internal_1_$__cuda_sm20_sqrt_rn_f32_slowpath - $__internal_0_$__cuda_sm20_rcp_rn_f32_slowpath)
$__internal_0_$__cuda_sm20_rcp_rn_f32_slowpath:
[----:B------:R-:W-:Y:S01]  /*6370*/  SHF.L.U32 R15, R19, 0x1, RZ ;  /* 0x00000001130f7819 */ /* 0x000fe200000006ff */
[----:B------:R-:W-:Y:S03]  /*6380*/  BSSY.RECONVERGENT B0, `(.L_x_238) ;  /* 0x0000030000007945 */ /* 0x000fe60003800200 */
[----:B------:R-:W-:-:S04]  /*6390*/  SHF.R.U32.HI R15, RZ, 0x18, R15 ;  /* 0x00000018ff0f7819 */ /* 0x000fc8000001160f */
[----:B------:R-:W-:-:S13]  /*63a0*/  ISETP.NE.U32.AND P0, PT, R15, RZ, PT ;  /* 0x000000ff0f00720c */ /* 0x000fda0003f05070 */
[----:B------:R-:W-:Y:S05]  /*63b0*/  @P0 BRA `(.L_x_239) ;  /* 0x0000000000280947 */ /* 0x000fea0003800000 */
[----:B------:R-:W-:-:S04]  /*63c0*/  SHF.L.U32 R11, R19, 0x1, RZ ;  /* 0x00000001130b7819 */ /* 0x000fc800000006ff */
[----:B------:R-:W-:-:S13]  /*63d0*/  ISETP.NE.AND P0, PT, R11, RZ, PT ;  /* 0x000000ff0b00720c */ /* 0x000fda0003f05270 */
[----:B------:R-:W-:Y:S01]  /*63e0*/  @P0 FFMA R18, R19, 1.84467440737095516160e+19, RZ ;  /* 0x5f80000013120823 */ /* 0x000fe200000000ff */
[----:B------:R-:W-:Y:S08]  /*63f0*/  @!P0 MUFU.RCP R15, R19 ;  /* 0x00000013000f8308 */ /* 0x000ff00000001000 */
[----:B------:R-:W0:Y:S02]  /*6400*/  @P0 MUFU.RCP R11, R18 ;  /* 0x00000012000b0308 */ /* 0x000e240000001000 */
[----:B0-----:R-:W-:-:S04]  /*6410*/  @P0 FFMA R28, R18, R11, -1 ;  /* 0xbf800000121c0423 */ /* 0x001fc8000000000b */
[----:B------:R-:W-:-:S04]  /*6420*/  @P0 FADD.FTZ R28, -R28, -RZ ;  /* 0x800000ff1c1c0221 */ /* 0x000fc80000010100 */
[----:B------:R-:W-:-:S04]  /*6430*/  @P0 FFMA R28, R11, R28, R11 ;  /* 0x0000001c0b1c0223 */ /* 0x000fc8000000000b */
[----:B------:R-:W-:Y:S01]  /*6440*/  @P0 FFMA R15, R28, 1.84467440737095516160e+19, RZ ;  /* 0x5f8000001c0f0823 */ /* 0x000fe200000000ff */
[----:B------:R-:W-:Y:S06]  /*6450*/  BRA `(.L_x_240) ;  /* 0x0000000000887947 */ /* 0x000fec0003800000 */
.L_x_239:
[----:B------:R-:W-:-:S04]  /*6460*/  IADD3 R11, PT, PT, R15, -0xfd, RZ ;  /* 0xffffff030f0b7810 */ /* 0x000fc80007ffe0ff */
[----:B------:R-:W-:-:S13]  /*6470*/  ISETP.GT.U32.AND P0, PT, R11, 0x1, PT ;  /* 0x000000010b00780c */ /* 0x000fda0003f04070 */
[----:B------:R-:W-:Y:S05]  /*6480*/  @P0 BRA `(.L_x_241) ;  /* 0x0000000000780947 */ /* 0x000fea0003800000 */
[----:B------:R-:W-:Y:S01]  /*6490*/  LOP3.LUT R29, R19, 0x7fffff, RZ, 0xc0, !PT ;  /* 0x007fffff131d7812 */ /* 0x000fe200078ec0ff */
[----:B------:R-:W-:-:S03]  /*64a0*/  HFMA2 R18, -RZ, RZ, 0, 1.78813934326171875e-07 ;  /* 0x00000003ff127431 */ /* 0x000fc600000001ff */
[----:B------:R-:W-:-:S04]  /*64b0*/  LOP3.LUT R29, R29, 0x3f800000, RZ, 0xfc, !PT ;  /* 0x3f8000001d1d7812 */ /* 0x000fc800078efcff */
[----:B------:R-:W0:Y:S01]  /*64c0*/  MUFU.RCP R30, R29 ;  /* 0x0000001d001e7308 */ /* 0x000e220000001000 */
[----:B------:R-:W-:Y:S01]  /*64d0*/  SHF.L.U32 R18, R18, R11, RZ ;  /* 0x0000000b12127219 */ /* 0x000fe200000006ff */
[----:B0-----:R-:W-:-:S04]  /*64e0*/  FFMA R23, R29, R30, -1 ;  /* 0xbf8000001d177423 */ /* 0x001fc8000000001e */
[----:B------:R-:W-:-:S04]  /*64f0*/  FADD.FTZ R23, -R23, -RZ ;  /* 0x800000ff17177221 */ /* 0x000fc80000010100 */
[CCC-:B------:R-:W-:Y:S01]  /*6500*/  FFMA.RM R28, R30.reuse, R23.reuse, R30.reuse ;  /* 0x000000171e1c7223 */ /* 0x1c0fe2000000401e */
[----:B------:R-:W-:-:S04]  /*6510*/  FFMA.RP R23, R30, R23, R30 ;  /* 0x000000171e177223 */ /* 0x000fc8000000801e */
[C---:B------:R-:W-:Y:S02]  /*6520*/  LOP3.LUT R27, R28.reuse, 0x7fffff, RZ, 0xc0, !PT ;  /* 0x007fffff1c1b7812 */ /* 0x040fe400078ec0ff */
[----:B------:R-:W-:Y:S02]  /*6530*/  FSETP.NEU.FTZ.AND P0, PT, R28, R23, PT ;  /* 0x000000171c00720b */ /* 0x000fe40003f1d000 */
[----:B------:R-:W-:Y:S02]  /*6540*/  LOP3.LUT R27, R27, 0x800000, RZ, 0xfc, !PT ;  /* 0x008000001b1b7812 */ /* 0x000fe400078efcff */
[----:B------:R-:W-:Y:S02]  /*6550*/  SEL R23, RZ, 0xffffffff, !P0 ;  /* 0xffffffffff177807 */ /* 0x000fe40004000000 */
[----:B------:R-:W-:Y:S02]  /*6560*/  LOP3.LUT R18, R18, R27, RZ, 0xc0, !PT ;  /* 0x0000001b12127212 */ /* 0x000fe400078ec0ff */
[----:B------:R-:W-:-:S02]  /*6570*/  IADD3 R28, PT, PT, -R23, RZ, RZ ;  /* 0x000000ff171c7210 */ /* 0x000fc40007ffe1ff */
[-C--:B------:R-:W-:Y:S02]  /*6580*/  SHF.R.U32.HI R18, RZ, R11.reuse, R18 ;  /* 0x0000000bff127219 */ /* 0x080fe40000011612 */
[----:B------:R-:W-:Y:S02]  /*6590*/  LOP3.LUT P1, RZ, R28, R11, R27, 0xf8, !PT ;  /* 0x0000000b1cff7212 */ /* 0x000fe4000782f81b */
[C---:B------:R-:W-:Y:S02]  /*65a0*/  LOP3.LUT P0, RZ, R18.reuse, 0x1, RZ, 0xc0, !PT ;  /* 0x0000000112ff7812 */ /* 0x040fe4000780c0ff */
[----:B------:R-:W-:Y:S02]  /*65b0*/  LOP3.LUT P2, RZ, R18, 0x2, RZ, 0xc0, !PT ;  /* 0x0000000212ff7812 */ /* 0x000fe4000784c0ff */
[----:B------:R-:W-:Y:S02]  /*65c0*/  IADD3 R18, PT, PT, R15, -0xfc, RZ ;  /* 0xffffff040f127810 */ /* 0x000fe40007ffe0ff */
[----:B------:R-:W-:-:S02]  /*65d0*/  PLOP3.LUT P0, PT, P0, P1, P2, 0xe0, 0x0 ;  /* 0x000000000000781c */ /* 0x000fc40000703c20 */
[----:B------:R-:W-:Y:S02]  /*65e0*/  LOP3.LUT P1, RZ, R19, 0x7fffff, RZ, 0xc0, !PT ;  /* 0x007fffff13ff7812 */ /* 0x000fe4000782c0ff */
[----:B------:R-:W-:Y:S02]  /*65f0*/  SEL R11, RZ, 0x1, !P0 ;  /* 0x00000001ff0b7807 */ /* 0x000fe40004000000 */
[----:B------:R-:W-:Y:S02]  /*6600*/  SHF.R.U32.HI R18, RZ, R18, R27 ;  /* 0x00000012ff127219 */ /* 0x000fe4000001161b */
[----:B------:R-:W-:-:S04]  /*6610*/  IADD3 R11, PT, PT, -R11, RZ, RZ ;  /* 0x000000ff0b0b7210 */ /* 0x000fc80007ffe1ff */
[----:B------:R-:W-:-:S13]  /*6620*/  ISETP.GE.AND P0, PT, R11, RZ, PT ;  /* 0x000000ff0b00720c */ /* 0x000fda0003f06270 */
[----:B------:R-:W-:-:S04]  /*6630*/  @!P0 IADD3 R18, PT, PT, R18, 0x1, RZ ;  /* 0x0000000112128810 */ /* 0x000fc80007ffe0ff */
[----:B------:R-:W-:-:S04]  /*6640*/  @!P1 SHF.L.U32 R18, R18, 0x1, RZ ;  /* 0x0000000112129819 */ /* 0x000fc800000006ff */
[----:B------:R-:W-:Y:S01]  /*6650*/  LOP3.LUT R15, R18, 0x80000000, R19, 0xf8, !PT ;  /* 0x80000000120f7812 */ /* 0x000fe200078ef813 */
[----:B------:R-:W-:Y:S06]  /*6660*/  BRA `(.L_x_240) ;  /* 0x0000000000047947 */ /* 0x000fec0003800000 */
.L_x_241:
[----:B------:R0:W1:Y:S02]  /*6670*/  MUFU.RCP R15, R19 ;  /* 0x00000013000f7308 */ /* 0x0000640000001000 */
.L_x_240:
[----:B------:R-:W-:Y:S05]  /*6680*/  BSYNC.RECONVERGENT B0 ;  /* 0x0000000000007941 */ /* 0x000fea0003800200 */
.L_x_238:
[----:B------:R-:W-:-:S04]  /*6690*/  MOV R23, 0x0 ;  /* 0x0000000000177802 */ /* 0x000fc80000000f00 */
[----:B01----:R-:W-:Y:S05]  /*66a0*/  RET.REL.NODEC R22 `(compute_forces) ;  /* 0xffffff9816547950 */ /* 0x003fea0003c3ffff */
        .weak           $__internal_1_$__cuda_sm20_sqrt_rn_f32_slowpath
        .type           $__internal_1_$__cuda_sm20_sqrt_rn_f32_slowpath,@function
        .size           $__internal_1_$__cuda_sm20_sqrt_rn_f32_slowpath,($__internal_2_$__cuda_sm3x_div_rn_noftz_f32_slowpath - $__internal_1_$__cuda_sm20_sqrt_rn_f32_slowpath)
$__internal_1_$__cuda_sm20_sqrt_rn_f32_slowpath:
[----:B------:R-:W-:-:S13]  /*66b0*/  LOP3.LUT P0, RZ, R11, 0x7fffffff, RZ, 0xc0, !PT ;  /* 0x7fffffff0bff7812 */ /* 0x000fda000780c0ff */
[----:B------:R-:W-:Y:S01]  /*66c0*/  @!P0 MOV R29, R11 ;  /* 0x0000000b001d8202 */ /* 0x000fe20000000f00 */
[----:B------:R-:W-:Y:S06]  /*66d0*/  @!P0 BRA `(.L_x_242) ;  /* 0x0000000000408947 */ /* 0x000fec0003800000 */
[----:B------:R-:W-:-:S13]  /*66e0*/  FSETP.GEU.FTZ.AND P0, PT, R11, RZ, PT ;  /* 0x000000ff0b00720b */ /* 0x000fda0003f1e000 */
[----:B------:R-:W-:Y:S01]  /*66f0*/  @!P0 MOV R29, 0x7fffffff ;  /* 0x7fffffff001d8802 */ /* 0x000fe20000000f00 */
[----:B------:R-:W-:Y:S06]  /*6700*/  @!P0 BRA `(.L_x_242) ;  /* 0x0000000000348947 */ /* 0x000fec0003800000 */
[----:B------:R-:W-:-:S13]  /*6710*/  FSETP.GTU.FTZ.AND P0, PT, |R11|, +INF , PT ;  /* 0x7f8000000b00780b */ /* 0x000fda0003f1c200 */
[----:B------:R-:W-:Y:S01]  /*6720*/  @P0 FADD.FTZ R29, R11, 1 ;  /* 0x3f8000000b1d0421 */ /* 0x000fe20000010000 */
[----:B------:R-:W-:Y:S06]  /*6730*/  @P0 BRA `(.L_x_242) ;  /* 0x0000000000280947 */ /* 0x000fec0003800000 */
[----:B------:R-:W-:-:S13]  /*6740*/  FSETP.NEU.FTZ.AND P0, PT, |R11|, +INF , PT ;  /* 0x7f8000000b00780b */ /* 0x000fda0003f1d200 */
[----:B------:R-:W-:Y:S01]  /*6750*/  @P0 FFMA R27, R11, 1.84467440737095516160e+19, RZ ;  /* 0x5f8000000b1b0823 */ /* 0x000fe200000000ff */
[----:B------:R-:W-:-:S03]  /*6760*/  @!P0 MOV R29, R11 ;  /* 0x0000000b001d8202 */ /* 0x000fc60000000f00 */
[----:B------:R-:W0:Y:S02]  /*6770*/  @P0 MUFU.RSQ R30, R27 ;  /* 0x0000001b001e0308 */ /* 0x000e240000001400 */
[----:B0-----:R-:W-:Y:S01]  /*6780*/  @P0 FMUL.FTZ R28, R27, R30 ;  /* 0x0000001e1b1c0220 */ /* 0x001fe20000410000 */
[----:B------:R-:W-:-:S03]  /*6790*/  @P0 FMUL.FTZ R19, R30, 0.5 ;  /* 0x3f0000001e130820 */ /* 0x000fc60000410000 */
[----:B------:R-:W-:-:S04]  /*67a0*/  @P0 FADD.FTZ R23, -R28, -RZ ;  /* 0x800000ff1c170221 */ /* 0x000fc80000010100 */
[----:B------:R-:W-:-:S04]  /*67b0*/  @P0 FFMA R23, R28, R23, R27 ;  /* 0x000000171c170223 */ /* 0x000fc8000000001b */
[----:B------:R-:W-:-:S04]  /*67c0*/  @P0 FFMA R19, R23, R19, R28 ;  /* 0x0000001317130223 */ /* 0x000fc8000000001c */
[----:B------:R-:W-:-:S07]  /*67d0*/  @P0 FMUL.FTZ R29, R19, 2.3283064365386962891e-10 ;  /* 0x2f800000131d0820 */ /* 0x000fce0000410000 */
.L_x_242:
[----:B------:R-:W-:-:S04]  /*67e0*/  HFMA2 R19, -RZ, RZ, 0, 0 ;  /* 0x00000000ff137431 */ /* 0x000fc800000001ff */
[----:B------:R-:W-:Y:S05]  /*67f0*/  RET.REL.NODEC R18 `(compute_forces) ;  /* 0xffffff9812007950 */ /* 0x000fea0003c3ffff */
        .weak           $__internal_2_$__cuda_sm3x_div_rn_noftz_f32_slowpath
        .type           $__internal_2_$__cuda_sm3x_div_rn_noftz_f32_slowpath,@function
        .size           $__internal_2_$__cuda_sm3x_div_rn_noftz_f32_slowpath,(.L_x_257 - $__internal_2_$__cuda_sm3x_div_rn_noftz_f32_slowpath)
$__internal_2_$__cuda_sm3x_div_rn_noftz_f32_slowpath:
[----:B------:R-:W-:Y:S01]  /*6800*/  SHF.R.U32.HI R19, RZ, 0x17, R11 ;  /* 0x00000017ff137819 */ /* 0x000fe2000001160b */
[----:B------:R-:W-:Y:S01]  /*6810*/  BSSY.RECONVERGENT B0, `(.L_x_243) ;  /* 0x0000062000007945 */ /* 0x000fe20003800200 */
[----:B------:R-:W-:Y:S02]  /*6820*/  SHF.R.U32.HI R30, RZ, 0x17, R27 ;  /* 0x00000017ff1e7819 */ /* 0x000fe4000001161b */
[----:B------:R-:W-:Y:S02]  /*6830*/  LOP3.LUT R19, R19, 0xff, RZ, 0xc0, !PT ;  /* 0x000000ff13137812 */ /* 0x000fe400078ec0ff */
[----:B------:R-:W-:Y:S02]  /*6840*/  LOP3.LUT R30, R30, 0xff, RZ, 0xc0, !PT ;  /* 0x000000ff1e1e7812 */ /* 0x000fe400078ec0ff */
[----:B------:R-:W-:Y:S02]  /*6850*/  IADD3 R28, PT, PT, R19, -0x1, RZ ;  /* 0xffffffff131c7810 */ /* 0x000fe40007ffe0ff */
[----:B------:R-:W-:-:S02]  /*6860*/  IADD3 R29, PT, PT, R30, -0x1, RZ ;  /* 0xffffffff1e1d7810 */ /* 0x000fc40007ffe0ff */
[----:B------:R-:W-:-:S04]  /*6870*/  ISETP.GT.U32.AND P0, PT, R28, 0xfd, PT ;  /* 0x000000fd1c00780c */ /* 0x000fc80003f04070 */
[----:B------:R-:W-:-:S13]  /*6880*/  ISETP.GT.U32.OR P0, PT, R29, 0xfd, P0 ;  /* 0x000000fd1d00780c */ /* 0x000fda0000704470 */
[----:B------:R-:W-:Y:S01]  /*6890*/  @!P0 MOV R23, RZ ;  /* 0x000000ff00178202 */ /* 0x000fe20000000f00 */
[----:B------:R-:W-:Y:S06]  /*68a0*/  @!P0 BRA `(.L_x_244) ;  /* 0x00000000005c8947 */ /* 0x000fec0003800000 */
[----:B------:R-:W-:Y:S02]  /*68b0*/  FSETP.GTU.FTZ.AND P0, PT, |R27|, +INF , PT ;  /* 0x7f8000001b00780b */ /* 0x000fe40003f1c200 */
[----:B------:R-:W-:-:S04]  /*68c0*/  FSETP.GTU.FTZ.AND P1, PT, |R11|, +INF , PT ;  /* 0x7f8000000b00780b */ /* 0x000fc80003f3c200 */
[----:B------:R-:W-:-:S13]  /*68d0*/  PLOP3.LUT P0, PT, P0, P1, PT, 0xf8, 0x8f ;  /* 0x00000000008f781c */ /* 0x000fda0000703f70 */
[----:B------:R-:W-:Y:S05]  /*68e0*/  @P0 BRA `(.L_x_245) ;  /* 0x00000004004c0947 */ /* 0x000fea0003800000 */
[----:B------:R-:W-:-:S13]  /*68f0*/  LOP3.LUT P0, RZ, R11, 0x7fffffff, R27, 0xc8, !PT ;  /* 0x7fffffff0bff7812 */ /* 0x000fda000780c81b */
[----:B------:R-:W-:Y:S05]  /*6900*/  @!P0 BRA `(.L_x_246) ;  /* 0x00000004003c8947 */ /* 0x000fea0003800000 */
[----:B------:R-:W-:Y:S02]  /*6910*/  FSETP.NEU.FTZ.AND P2, PT, |R27|, +INF , PT ;  /* 0x7f8000001b00780b */ /* 0x000fe40003f5d200 */
[----:B------:R-:W-:Y:S02]  /*6920*/  FSETP.NEU.FTZ.AND P1, PT, |R11|, +INF , PT ;  /* 0x7f8000000b00780b */ /* 0x000fe40003f3d200 */
[----:B------:R-:W-:-:S11]  /*6930*/  FSETP.NEU.FTZ.AND P0, PT, |R27|, +INF , PT ;  /* 0x7f8000001b00780b */ /* 0x000fd60003f1d200 */
[----:B------:R-:W-:Y:S05]  /*6940*/  @!P1 BRA !P2, `(.L_x_246) ;  /* 0x00000004002c9947 */ /* 0x000fea0005000000 */
[----:B------:R-:W-:-:S04]  /*6950*/  LOP3.LUT P2, RZ, R27, 0x7fffffff, RZ, 0xc0, !PT ;  /* 0x7fffffff1bff7812 */ /* 0x000fc8000784c0ff */
[----:B------:R-:W-:-:S13]  /*6960*/  PLOP3.LUT P1, PT, P1, P2, PT, 0x2f, 0xf2 ;  /* 0x0000000000f2781c */ /* 0x000fda0000f24577 */
[----:B------:R-:W-:Y:S05]  /*6970*/  @P1 BRA `(.L_x_247) ;  /* 0x0000000400181947 */ /* 0x000fea0003800000 */
[----:B------:R-:W-:-:S04]  /*6980*/  LOP3.LUT P1, RZ, R11, 0x7fffffff, RZ, 0xc0, !PT ;  /* 0x7fffffff0bff7812 */ /* 0x000fc8000782c0ff */
[----:B------:R-:W-:-:S13]  /*6990*/  PLOP3.LUT P0, PT, P0, P1, PT, 0x2f, 0xf2 ;  /* 0x0000000000f2781c */ /* 0x000fda0000702577 */
[----:B------:R-:W-:Y:S05]  /*69a0*/  @P0 BRA `(.L_x_248) ;  /* 0x0000000400000947 */ /* 0x000fea0003800000 */
[----:B------:R-:W-:Y:S02]  /*69b0*/  ISETP.GE.AND P0, PT, R29, RZ, PT ;  /* 0x000000ff1d00720c */ /* 0x000fe40003f06270 */
[----:B------:R-:W-:-:S11]  /*69c0*/  ISETP.GE.AND P1, PT, R28, RZ, PT ;  /* 0x000000ff1c00720c */ /* 0x000fd60003f26270 */
[----:B------:R-:W-:Y:S01]  /*69d0*/  @P0 MOV R23, RZ ;  /* 0x000000ff00170202 */ /* 0x000fe20000000f00 */
[----:B------:R-:W-:Y:S01]  /*69e0*/  @!P0 FFMA R27, R27, 1.84467440737095516160e+19, RZ ;  /* 0x5f8000001b1b8823 */ /* 0x000fe200000000ff */
[----:B------:R-:W-:Y:S01]  /*69f0*/  @!P0 MOV R23, 0xffffffc0 ;  /* 0xffffffc000178802 */ /* 0x000fe20000000f00 */
[----:B------:R-:W-:-:S03]  /*6a00*/  @!P1 FFMA R11, R11, 1.84467440737095516160e+19, RZ ;  /* 0x5f8000000b0b9823 */ /* 0x000fc600000000ff */
[----:B------:R-:W-:-:S07]  /*6a10*/  @!P1 IADD3 R23, PT, PT, R23, 0x40, RZ ;  /* 0x0000004017179810 */ /* 0x000fce0007ffe0ff */
.L_x_244:
[----:B------:R-:W-:Y:S01]  /*6a20*/  LEA R28, R19, 0xc0800000, 0x17 ;  /* 0xc0800000131c7811 */ /* 0x000fe200078eb8ff */
[----:B------:R-:W-:Y:S01]  /*6a30*/  BSSY.RECONVERGENT B1, `(.L_x_249) ;  /* 0x0000036000017945 */ /* 0x000fe20003800200 */
[----:B------:R-:W-:Y:S02]  /*6a40*/  IADD3 R30, PT, PT, R30, -0x7f, RZ ;  /* 0xffffff811e1e7810 */ /* 0x000fe40007ffe0ff */
[----:B------:R-:W-:-:S03]  /*6a50*/  IADD3 R31, PT, PT, -R28, R11, RZ ;  /* 0x0000000b1c1f7210 */ /* 0x000fc60007ffe1ff */
[C---:B------:R-:W-:Y:S01]  /*6a60*/  IMAD R11, R30.reuse, -0x800000, R27 ;  /* 0xff8000001e0b7824 */ /* 0x040fe200078e021b */
[----:B------:R-:W0:Y:S01]  /*6a70*/  MUFU.RCP R29, R31 ;  /* 0x0000001f001d7308 */ /* 0x000e220000001000 */
[----:B------:R-:W-:Y:S01]  /*6a80*/  FADD.FTZ R28, -R31, -RZ ;  /* 0x800000ff1f1c7221 */ /* 0x000fe20000010100 */
[----:B------:R-:W-:-:S04]  /*6a90*/  IADD3 R30, PT, PT, R30, 0x7f, -R19 ;  /* 0x0000007f1e1e7810 */ /* 0x000fc80007ffe813 */
[----:B------:R-:W-:Y:S01]  /*6aa0*/  IADD3 R30, PT, PT, R30, R23, RZ ;  /* 0x000000171e1e7210 */ /* 0x000fe20007ffe0ff */
[----:B0-----:R-:W-:-:S04]  /*6ab0*/  FFMA R32, R29, R28, 1 ;  /* 0x3f8000001d207423 */ /* 0x001fc8000000001c */
[----:B------:R-:W-:-:S04]  /*6ac0*/  FFMA R32, R29, R32, R29 ;  /* 0x000000201d207223 */ /* 0x000fc8000000001d */
[----:B------:R-:W-:-:S04]  /*6ad0*/  FFMA R27, R11, R32, RZ ;  /* 0x000000200b1b7223 */ /* 0x000fc800000000ff */
[----:B------:R-:W-:-:S04]  /*6ae0*/  FFMA R29, R28, R27, R11 ;  /* 0x0000001b1c1d7223 */ /* 0x000fc8000000000b */
[----:B------:R-:W-:-:S04]  /*6af0*/  FFMA R29, R32, R29, R27 ;  /* 0x0000001d201d7223 */ /* 0x000fc8000000001b */
[----:B------:R-:W-:-:S04]  /*6b00*/  FFMA R28, R28, R29, R11 ;  /* 0x0000001d1c1c7223 */ /* 0x000fc8000000000b */
[----:B------:R-:W-:-:S05]  /*6b10*/  FFMA R11, R32, R28, R29 ;  /* 0x0000001c200b7223 */ /* 0x000fca000000001d */
[----:B------:R-:W-:-:S04]  /*6b20*/  SHF.R.U32.HI R19, RZ, 0x17, R11 ;  /* 0x00000017ff137819 */ /* 0x000fc8000001160b */
[----:B------:R-:W-:-:S04]  /*6b30*/  LOP3.LUT R19, R19, 0xff, RZ, 0xc0, !PT ;  /* 0x000000ff13137812 */ /* 0x000fc800078ec0ff */
[----:B------:R-:W-:-:S04]  /*6b40*/  IADD3 R19, PT, PT, R19, R30, RZ ;  /* 0x0000001e13137210 */ /* 0x000fc80007ffe0ff */
[----:B------:R-:W-:-:S04]  /*6b50*/  IADD3 R23, PT, PT, R19, -0x1, RZ ;  /* 0xffffffff13177810 */ /* 0x000fc80007ffe0ff */
[----:B------:R-:W-:-:S13]  /*6b60*/  ISETP.GE.U32.AND P0, PT, R23, 0xfe, PT ;  /* 0x000000fe1700780c */ /* 0x000fda0003f06070 */
[----:B------:R-:W-:Y:S05]  /*6b70*/  @!P0 BRA `(.L_x_250) ;  /* 0x0000000000808947 */ /* 0x000fea0003800000 */
[----:B------:R-:W-:-:S13]  /*6b80*/  ISETP.GT.AND P0, PT, R19, 0xfe, PT ;  /* 0x000000fe1300780c */ /* 0x000fda0003f04270 */
[----:B------:R-:W-:Y:S05]  /*6b90*/  @P0 BRA `(.L_x_251) ;  /* 0x00000000006c0947 */ /* 0x000fea0003800000 */
[----:B------:R-:W-:-:S13]  /*6ba0*/  ISETP.GE.AND P0, PT, R19, 0x1, PT ;  /* 0x000000011300780c */ /* 0x000fda0003f06270 */
[----:B------:R-:W-:Y:S05]  /*6bb0*/  @P0 BRA `(.L_x_252) ;  /* 0x0000000000740947 */ /* 0x000fea0003800000 */
[----:B------:R-:W-:Y:S02]  /*6bc0*/  ISETP.GE.AND P0, PT, R19, -0x18, PT ;  /* 0xffffffe81300780c */ /* 0x000fe40003f06270 */
[----:B------:R-:W-:-:S11]  /*6bd0*/  LOP3.LUT R11, R11, 0x80000000, RZ, 0xc0, !PT ;  /* 0x800000000b0b7812 */ /* 0x000fd600078ec0ff */
[----:B------:R-:W-:Y:S05]  /*6be0*/  @!P0 BRA `(.L_x_252) ;  /* 0x0000000000688947 */ /* 0x000fea0003800000 */
[CCC-:B------:R-:W-:Y:S01]  /*6bf0*/  FFMA.RZ R23, R32.reuse, R28.reuse, R29.reuse ;  /* 0x0000001c20177223 */ /* 0x1c0fe2000000c01d */
[CCC-:B------:R-:W-:Y:S01]  /*6c00*/  FFMA.RP R27, R32.reuse, R28.reuse, R29.reuse ;  /* 0x0000001c201b7223 */ /* 0x1c0fe2000000801d */
[----:B------:R-:W-:Y:S01]  /*6c10*/  FFMA.RM R32, R32, R28, R29 ;  /* 0x0000001c20207223 */ /* 0x000fe2000000401d */
[----:B------:R-:W-:Y:S02]  /*6c20*/  IADD3 R28, PT, PT, R19, 0x20, RZ ;  /* 0x00000020131c7810 */ /* 0x000fe40007ffe0ff */
[----:B------:R-:W-:Y:S02]  /*6c30*/  LOP3.LUT R23, R23, 0x7fffff, RZ, 0xc0, !PT ;  /* 0x007fffff17177812 */ /* 0x000fe400078ec0ff */
[----:B------:R-:W-:Y:S02]  /*6c40*/  ISETP.NE.AND P2, PT, R19, RZ, PT ;  /* 0x000000ff1300720c */ /* 0x000fe40003f45270 */
[----:B------:R-:W-:Y:S02]  /*6c50*/  LOP3.LUT R23, R23, 0x800000, RZ, 0xfc, !PT ;  /* 0x0080000017177812 */ /* 0x000fe400078efcff */
[----:B------:R-:W-:-:S02]  /*6c60*/  ISETP.NE.AND P1, PT, R19, RZ, PT ;  /* 0x000000ff1300720c */ /* 0x000fc40003f25270 */
[----:B------:R-:W-:Y:S02]  /*6c70*/  IADD3 R19, PT, PT, -R19, RZ, RZ ;  /* 0x000000ff13137210 */ /* 0x000fe40007ffe1ff */
[----:B------:R-:W-:Y:S02]  /*6c80*/  SHF.L.U32 R28, R23, R28, RZ ;  /* 0x0000001c171c7219 */ /* 0x000fe400000006ff */
[----:B------:R-:W-:Y:S02]  /*6c90*/  FSETP.NEU.FTZ.AND P0, PT, R27, R32, PT ;  /* 0x000000201b00720b */ /* 0x000fe40003f1d000 */
[----:B------:R-:W-:Y:S02]  /*6ca0*/  SEL R30, R19, RZ, P2 ;  /* 0x000000ff131e7207 */ /* 0x000fe40001000000 */
[----:B------:R-:W-:Y:S02]  /*6cb0*/  ISETP.NE.AND P1, PT, R28, RZ, P1 ;  /* 0x000000ff1c00720c */ /* 0x000fe40000f25270 */
[----:B------:R-:W-:-:S02]  /*6cc0*/  SHF.R.U32.HI R28, RZ, R30, R23 ;  /* 0x0000001eff1c7219 */ /* 0x000fc40000011617 */
[----:B------:R-:W-:Y:S02]  /*6cd0*/  PLOP3.LUT P0, PT, P0, P1, PT, 0xf8, 0x8f ;  /* 0x00000000008f781c */ /* 0x000fe40000703f70 */
[----:B------:R-:W-:Y:S02]  /*6ce0*/  SHF.R.U32.HI R23, RZ, 0x1, R28 ;  /* 0x00000001ff177819 */ /* 0x000fe4000001161c */
[----:B------:R-:W-:-:S04]  /*6cf0*/  SEL R30, RZ, 0x1, !P0 ;  /* 0x00000001ff1e7807 */ /* 0x000fc80004000000 */
[----:B------:R-:W-:-:S04]  /*6d00*/  LOP3.LUT R19, R30, 0x1, R23, 0xf8, !PT ;  /* 0x000000011e137812 */ /* 0x000fc800078ef817 */
[----:B------:R-:W-:-:S04]  /*6d10*/  LOP3.LUT R28, R19, R28, RZ, 0xc0, !PT ;  /* 0x0000001c131c7212 */ /* 0x000fc800078ec0ff */
[----:B------:R-:W-:-:S04]  /*6d20*/  IADD3 R28, PT, PT, R23, R28, RZ ;  /* 0x0000001c171c7210 */ /* 0x000fc80007ffe0ff */
[----:B------:R-:W-:Y:S01]  /*6d30*/  LOP3.LUT R11, R28, R11, RZ, 0xfc, !PT ;  /* 0x0000000b1c0b7212 */ /* 0x000fe200078efcff */
[----:B------:R-:W-:Y:S06]  /*6d40*/  BRA `(.L_x_252) ;  /* 0x0000000000107947 */ /* 0x000fec0003800000 */
.L_x_251:
[----:B------:R-:W-:-:S04]  /*6d50*/  LOP3.LUT R11, R11, 0x80000000, RZ, 0xc0, !PT ;  /* 0x800000000b0b7812 */ /* 0x000fc800078ec0ff */
[----:B------:R-:W-:Y:S01]  /*6d60*/  LOP3.LUT R11, R11, 0x7f800000, RZ, 0xfc, !PT ;  /* 0x7f8000000b0b7812 */ /* 0x000fe200078efcff */
[----:B------:R-:W-:Y:S06]  /*6d70*/  BRA `(.L_x_252) ;  /* 0x0000000000047947 */ /* 0x000fec0003800000 */
.L_x_250:
[----:B------:R-:W-:-:S07]  /*6d80*/  LEA R11, R30, R11, 0x17 ;  /* 0x0000000b1e0b7211 */ /* 0x000fce00078eb8ff */
.L_x_252:
[----:B------:R-:W-:Y:S05]  /*6d90*/  BSYNC.RECONVERGENT B1 ;  /* 0x0000000000017941 */ /* 0x000fea0003800200 */
.L_x_249:
[----:B------:R-:W-:Y:S05]  /*6da0*/  BRA `(.L_x_253) ;  /* 0x0000000000207947 */ /* 0x000fea0003800000 */
.L_x_248:
[----:B------:R-:W-:-:S04]  /*6db0*/  LOP3.LUT R11, R11, 0x80000000, R27, 0x48, !PT ;  /* 0x800000000b0b7812 */ /* 0x000fc800078e481b */
[----:B------:R-:W-:Y:S01]  /*6dc0*/  LOP3.LUT R11, R11, 0x7f800000, RZ, 0xfc, !PT ;  /* 0x7f8000000b0b7812 */ /* 0x000fe200078efcff */
[----:B------:R-:W-:Y:S06]  /*6dd0*/  BRA `(.L_x_253) ;  /* 0x0000000000147947 */ /* 0x000fec0003800000 */
.L_x_247:
[----:B------:R-:W-:Y:S01]  /*6de0*/  LOP3.LUT R11, R11, 0x80000000, R27, 0x48, !PT ;  /* 0x800000000b0b7812 */ /* 0x000fe200078e481b */
[----:B------:R-:W-:Y:S06]  /*6df0*/  BRA `(.L_x_253) ;  /* 0x00000000000c7947 */ /* 0x000fec0003800000 */
.L_x_246:
[----:B------:R-:W0:Y:S01]  /*6e00*/  MUFU.RSQ R11, -QNAN ;  /* 0xffc00000000b7908 */ /* 0x000e220000001400 */
[----:B------:R-:W-:Y:S05]  /*6e10*/  BRA `(.L_x_253) ;  /* 0x0000000000047947 */ /* 0x000fea0003800000 */
.L_x_245:
[----:B------:R-:W-:-:S07]  /*6e20*/  FADD.FTZ R11, R27, R11 ;  /* 0x0000000b1b0b7221 */ /* 0x000fce0000010000 */
.L_x_253:
[----:B------:R-:W-:Y:S05]  /*6e30*/  BSYNC.RECONVERGENT B0 ;  /* 0x0000000000007941 */ /* 0x000fea0003800200 */
.L_x_243:
[----:B------:R-:W-:-:S04]  /*6e40*/  HFMA2 R19, -RZ, RZ, 0, 0 ;  /* 0x00000000ff137431 */ /* 0x000fc800000001ff */
[----:B0-----:R-:W-:Y:S05]  /*6e50*/  RET.REL.NODEC R18 `(compute_forces) ;  /* 0xffffff9012687950 */ /* 0x001fea0003c3ffff */
.L_x_254:
[----:B------:R-:W-:-:S00]  /*6e60*/  BRA `(.L_x_254) ;  /* 0xfffffffc00fc7947 */ /* 0x000fc0000383ffff */
[----:B------:R-:W-:-:S00]  /*6e70*/  NOP ;  /* 0x0000000000007918 */ /* 0x000fc00000000000 */
        /* <DEDUP_REMOVED lines=8> */
.L_x_257:


//--------------------- .nv.shared.compute_forces --------------------------
	.section	.nv.shared.compute_forces,"aw",@nobits
	.sectionflags	@""
	.align	16
.nv.shared.compute_forces:
	.zero		6144


//--------------------- .nv.shared.reserved.0     --------------------------
	.section	.nv.shared.reserved.0,"aw",@nobits
	.weak		__nv_reservedSMEM_offset_0_alias
	.size		__nv_reservedSMEM_offset_0_alias, 0, 64
	.other		__nv_reservedSMEM_offset_0_alias,@"STO_CUDA_RESERVED_SHARED STV_DEFAULT"
__nv_reservedSMEM_offset_0_alias:
	.zero		0
	.zero		64


//--------------------- .nv.constant0.compute_forces --------------------------
	.section	.nv.constant0.compute_forces,"a",@progbits
	.sectionflags	@""
	.align	4
.nv.constant0.compute_forces:
	.zero		928


//--------------------- SYMBOLS --------------------------

	.type		.nv.reservedSmem.offset0,@object
	.size		.nv.reservedSmem.offset0,0x4
	.type		.nv.reservedSmem.cap,@object
	.size		.nv.reservedSmem.cap,0x4
